//
// Generated by NVIDIA NVVM Compiler
//
// Compiler Build ID: CL-36424714
// Cuda compilation tools, release 13.0, V13.0.88
// Based on NVVM 20.0.0
//

.version 9.0
.target sm_100
.address_size 64

	// .globl	matrixMulProxy
.extern .func  (.param .b32 func_retval0) vprintf
(
	.param .b64 vprintf_param_0,
	.param .b64 vprintf_param_1
)
;
.global .align 4 .u32 finished;
// _ZZ14matrixMulProxyE9terminate has been demoted
// _ZZ14matrixMulProxyE5index has been demoted
// _ZZ9matrixMulPfS_S_ii5uint34dim3E2As has been demoted
// _ZZ9matrixMulPfS_S_ii5uint34dim3E2Bs has been demoted
.global .align 1 .b8 $str[35] = {119, 111, 114, 107, 101, 114, 32, 98, 108, 111, 99, 107, 32, 37, 100, 32, 99, 104, 111, 115, 101, 32, 37, 100, 32, 115, 109, 32, 115, 97, 118, 101, 100, 10};
.global .align 1 .b8 $str$1[30] = {98, 108, 111, 99, 107, 32, 37, 100, 32, 99, 108, 97, 105, 109, 32, 114, 101, 97, 108, 32, 98, 108, 111, 99, 107, 32, 37, 100, 10};
.global .align 1 .b8 $str$2[52] = {119, 111, 114, 107, 101, 114, 32, 98, 108, 111, 99, 107, 32, 37, 100, 32, 115, 116, 97, 114, 116, 32, 100, 111, 32, 114, 101, 97, 108, 32, 98, 108, 111, 99, 107, 32, 120, 32, 37, 100, 32, 121, 32, 37, 100, 32, 122, 32, 37, 100, 10};

.visible .entry matrixMulProxy(
	.param .u64 .ptr .align 1 matrixMulProxy_param_0,
	.param .u64 .ptr .align 1 matrixMulProxy_param_1,
	.param .u64 .ptr .align 1 matrixMulProxy_param_2,
	.param .u32 matrixMulProxy_param_3,
	.param .u32 matrixMulProxy_param_4,
	.param .u32 matrixMulProxy_param_5,
	.param .u32 matrixMulProxy_param_6,
	.param .align 4 .b8 matrixMulProxy_param_7[12],
	.param .u32 matrixMulProxy_param_8
)
{
	.local .align 16 .b8 	__local_depot0[16];
	.reg .b64 	%SP;
	.reg .b64 	%SPL;
	.reg .pred 	%p<20>;
	.reg .b16 	%rs<6>;
	.reg .b32 	%r<102>;
	.reg .b32 	%f<368>;
	.reg .b64 	%rd<43>;
	// demoted variable
	.shared .align 1 .u8 _ZZ14matrixMulProxyE9terminate;
	// demoted variable
	.shared .align 4 .u32 _ZZ14matrixMulProxyE5index;
	// demoted variable
	.shared .align 4 .b8 _ZZ9matrixMulPfS_S_ii5uint34dim3E2As[1024];
	// demoted variable
	.shared .align 4 .b8 _ZZ9matrixMulPfS_S_ii5uint34dim3E2Bs[1024];
	mov.u64 	%SPL, __local_depot0;
	cvta.local.u64 	%SP, %SPL;
	ld.param.u32 	%r44, [matrixMulProxy_param_7+4];
	ld.param.u32 	%r43, [matrixMulProxy_param_7];
	ld.param.u64 	%rd5, [matrixMulProxy_param_1];
	ld.param.u64 	%rd6, [matrixMulProxy_param_2];
	ld.param.u32 	%r39, [matrixMulProxy_param_3];
	ld.param.u32 	%r40, [matrixMulProxy_param_4];
	ld.param.u32 	%r41, [matrixMulProxy_param_5];
	ld.param.u32 	%r42, [matrixMulProxy_param_6];
	ld.param.u32 	%r46, [matrixMulProxy_param_8];
	cvta.to.global.u64 	%rd1, %rd6;
	cvta.to.global.u64 	%rd2, %rd5;
	add.u64 	%rd7, %SP, 0;
	add.u64 	%rd3, %SPL, 0;
	mov.u32 	%r1, %tid.x;
	mov.u32 	%r2, %tid.y;
	mov.u32 	%r47, %tid.z;
	or.b32  	%r48, %r2, %r47;
	or.b32  	%r3, %r48, %r1;
	setp.ne.s32 	%p1, %r3, 0;
	@%p1 bra 	$L__BB0_4;
	mov.b16 	%rs1, 0;
	st.shared.u8 	[_ZZ14matrixMulProxyE9terminate], %rs1;
	// begin inline asm
	mov.u32 %r49, %smid;
	// end inline asm
	setp.ge.s32 	%p2, %r49, %r41;
	setp.lt.s32 	%p3, %r49, %r42;
	and.pred  	%p4, %p2, %p3;
	@%p4 bra 	$L__BB0_3;
	mov.b16 	%rs2, 1;
	st.shared.u8 	[_ZZ14matrixMulProxyE9terminate], %rs2;
	bra.uni 	$L__BB0_4;
$L__BB0_3:
	mov.u32 	%r50, %ctaid.x;
	st.local.v2.u32 	[%rd3], {%r50, %r49};
	mov.u64 	%rd8, $str;
	cvta.global.u64 	%rd9, %rd8;
	{ // callseq 0, 0
	.param .b64 param0;
	st.param.b64 	[param0], %rd9;
	.param .b64 param1;
	st.param.b64 	[param1], %rd7;
	.param .b32 retval0;
	call.uni (retval0), 
	vprintf, 
	(
	param0, 
	param1
	);
	ld.param.b32 	%r51, [retval0];
	} // callseq 0
$L__BB0_4:
	bar.sync 	0;
	ld.shared.u8 	%rs3, [_ZZ14matrixMulProxyE9terminate];
	setp.ne.s16 	%p5, %rs3, 0;
	@%p5 bra 	$L__BB0_27;
	mov.b32 	%r53, 0;
	st.shared.u32 	[_ZZ14matrixMulProxyE5index], %r53;
	setp.lt.s32 	%p6, %r46, 1;
	@%p6 bra 	$L__BB0_27;
	mov.u32 	%r5, %ctaid.x;
	shl.b32 	%r6, %r39, 4;
	shl.b32 	%r7, %r40, 4;
	mad.lo.s32 	%r8, %r39, %r2, %r1;
	shl.b32 	%r54, %r2, 6;
	mov.u32 	%r55, _ZZ9matrixMulPfS_S_ii5uint34dim3E2As;
	add.s32 	%r9, %r55, %r54;
	shl.b32 	%r56, %r1, 2;
	add.s32 	%r10, %r9, %r56;
	mad.lo.s32 	%r11, %r40, %r2, %r1;
	mov.u32 	%r57, _ZZ9matrixMulPfS_S_ii5uint34dim3E2Bs;
	add.s32 	%r13, %r57, %r56;
	add.s32 	%r12, %r13, %r54;
	mov.u64 	%rd13, $str$1;
	mov.u64 	%rd17, $str$2;
	bra.uni 	$L__BB0_8;
$L__BB0_7:
	setp.ge.s32 	%p19, %r94, %r46;
	@%p19 bra 	$L__BB0_27;
$L__BB0_8:
	setp.ne.s32 	%p7, %r3, 0;
	@%p7 bra 	$L__BB0_11;
	atom.global.add.u32 	%r58, [finished], 10;
	st.shared.u32 	[_ZZ14matrixMulProxyE5index], %r58;
	cvta.to.local.u64 	%rd12, %rd7;
	st.local.v2.u32 	[%rd12], {%r5, %r58};
	cvta.global.u64 	%rd14, %rd13;
	{ // callseq 1, 0
	.param .b64 param0;
	st.param.b64 	[param0], %rd14;
	.param .b64 param1;
	st.param.b64 	[param1], %rd7;
	.param .b32 retval0;
	call.uni (retval0), 
	vprintf, 
	(
	param0, 
	param1
	);
	ld.param.b32 	%r59, [retval0];
	} // callseq 1
	ld.shared.u32 	%r61, [_ZZ14matrixMulProxyE5index];
	setp.lt.s32 	%p8, %r61, %r46;
	@%p8 bra 	$L__BB0_11;
	mov.b16 	%rs4, 1;
	st.shared.u8 	[_ZZ14matrixMulProxyE9terminate], %rs4;
$L__BB0_11:
	bar.sync 	0;
	ld.shared.u8 	%rs5, [_ZZ14matrixMulProxyE9terminate];
	setp.ne.s16 	%p9, %rs5, 0;
	@%p9 bra 	$L__BB0_27;
	ld.shared.u32 	%r94, [_ZZ14matrixMulProxyE5index];
	setp.le.s32 	%p10, %r46, %r94;
	@%p10 bra 	$L__BB0_7;
	add.s32 	%r62, %r94, 10;
	min.s32 	%r16, %r62, %r46;
$L__BB0_14:
	setp.ne.s32 	%p11, %r3, 0;
	div.u32 	%r63, %r94, %r43;
	mul.lo.s32 	%r64, %r63, %r43;
	sub.s32 	%r18, %r94, %r64;
	rem.u32 	%r19, %r63, %r44;
	@%p11 bra 	$L__BB0_16;
	mul.lo.s32 	%r65, %r43, %r44;
	div.u32 	%r66, %r94, %r65;
	cvta.to.local.u64 	%rd16, %rd7;
	st.local.v4.u32 	[%rd16], {%r5, %r18, %r19, %r66};
	cvta.global.u64 	%rd18, %rd17;
	{ // callseq 2, 0
	.param .b64 param0;
	st.param.b64 	[param0], %rd18;
	.param .b64 param1;
	st.param.b64 	[param1], %rd7;
	.param .b32 retval0;
	call.uni (retval0), 
	vprintf, 
	(
	param0, 
	param1
	);
	ld.param.b32 	%r67, [retval0];
	} // callseq 2
$L__BB0_16:
	setp.lt.s32 	%p12, %r39, 1;
	mul.lo.s32 	%r99, %r19, %r6;
	shl.b32 	%r21, %r18, 4;
	mov.f32 	%f367, 0f00000000;
	@%p12 bra 	$L__BB0_25;
	add.s32 	%r69, %r99, 16;
	add.s32 	%r70, %r99, %r39;
	max.s32 	%r71, %r70, %r69;
	not.b32 	%r72, %r99;
	add.s32 	%r22, %r71, %r72;
	shr.u32 	%r73, %r22, 4;
	add.s32 	%r23, %r73, 1;
	setp.lt.u32 	%p13, %r22, 48;
	mov.f32 	%f367, 0f00000000;
	mov.u32 	%r98, %r21;
	@%p13 bra 	$L__BB0_20;
	and.b32  	%r74, %r23, 536870908;
	neg.s32 	%r95, %r74;
	mov.f32 	%f367, 0f00000000;
	mov.u32 	%r98, %r21;
$L__BB0_19:
	.pragma "nounroll";
	add.s32 	%r75, %r8, %r99;
	mul.wide.s32 	%rd19, %r75, 4;
	add.s64 	%rd20, %rd2, %rd19;
	ld.global.f32 	%f14, [%rd20];
	st.shared.f32 	[%r10], %f14;
	add.s32 	%r76, %r11, %r98;
	mul.wide.s32 	%rd21, %r76, 4;
	add.s64 	%rd22, %rd1, %rd21;
	ld.global.f32 	%f15, [%rd22];
	st.shared.f32 	[%r12], %f15;
	bar.sync 	0;
	ld.shared.f32 	%f16, [%r9];
	ld.shared.f32 	%f17, [%r13];
	fma.rn.f32 	%f18, %f16, %f17, %f367;
	ld.shared.f32 	%f19, [%r9+4];
	ld.shared.f32 	%f20, [%r13+64];
	fma.rn.f32 	%f21, %f19, %f20, %f18;
	ld.shared.f32 	%f22, [%r9+8];
	ld.shared.f32 	%f23, [%r13+128];
	fma.rn.f32 	%f24, %f22, %f23, %f21;
	ld.shared.f32 	%f25, [%r9+12];
	ld.shared.f32 	%f26, [%r13+192];
	fma.rn.f32 	%f27, %f25, %f26, %f24;
	ld.shared.f32 	%f28, [%r9+16];
	ld.shared.f32 	%f29, [%r13+256];
	fma.rn.f32 	%f30, %f28, %f29, %f27;
	ld.shared.f32 	%f31, [%r9+20];
	ld.shared.f32 	%f32, [%r13+320];
	fma.rn.f32 	%f33, %f31, %f32, %f30;
	ld.shared.f32 	%f34, [%r9+24];
	ld.shared.f32 	%f35, [%r13+384];
	fma.rn.f32 	%f36, %f34, %f35, %f33;
	ld.shared.f32 	%f37, [%r9+28];
	ld.shared.f32 	%f38, [%r13+448];
	fma.rn.f32 	%f39, %f37, %f38, %f36;
	ld.shared.f32 	%f40, [%r9+32];
	ld.shared.f32 	%f41, [%r13+512];
	fma.rn.f32 	%f42, %f40, %f41, %f39;
	ld.shared.f32 	%f43, [%r9+36];
	ld.shared.f32 	%f44, [%r13+576];
	fma.rn.f32 	%f45, %f43, %f44, %f42;
	ld.shared.f32 	%f46, [%r9+40];
	ld.shared.f32 	%f47, [%r13+640];
	fma.rn.f32 	%f48, %f46, %f47, %f45;
	ld.shared.f32 	%f49, [%r9+44];
	ld.shared.f32 	%f50, [%r13+704];
	fma.rn.f32 	%f51, %f49, %f50, %f48;
	ld.shared.f32 	%f52, [%r9+48];
	ld.shared.f32 	%f53, [%r13+768];
	fma.rn.f32 	%f54, %f52, %f53, %f51;
	ld.shared.f32 	%f55, [%r9+52];
	ld.shared.f32 	%f56, [%r13+832];
	fma.rn.f32 	%f57, %f55, %f56, %f54;
	ld.shared.f32 	%f58, [%r9+56];
	ld.shared.f32 	%f59, [%r13+896];
	fma.rn.f32 	%f60, %f58, %f59, %f57;
	ld.shared.f32 	%f61, [%r9+60];
	ld.shared.f32 	%f62, [%r13+960];
	fma.rn.f32 	%f63, %f61, %f62, %f60;
	bar.sync 	0;
	add.s32 	%r77, %r98, %r7;
	ld.global.f32 	%f64, [%rd20+64];
	st.shared.f32 	[%r10], %f64;
	add.s32 	%r78, %r11, %r77;
	mul.wide.s32 	%rd23, %r78, 4;
	add.s64 	%rd24, %rd1, %rd23;
	ld.global.f32 	%f65, [%rd24];
	st.shared.f32 	[%r12], %f65;
	bar.sync 	0;
	ld.shared.f32 	%f66, [%r9];
	ld.shared.f32 	%f67, [%r13];
	fma.rn.f32 	%f68, %f66, %f67, %f63;
	ld.shared.f32 	%f69, [%r9+4];
	ld.shared.f32 	%f70, [%r13+64];
	fma.rn.f32 	%f71, %f69, %f70, %f68;
	ld.shared.f32 	%f72, [%r9+8];
	ld.shared.f32 	%f73, [%r13+128];
	fma.rn.f32 	%f74, %f72, %f73, %f71;
	ld.shared.f32 	%f75, [%r9+12];
	ld.shared.f32 	%f76, [%r13+192];
	fma.rn.f32 	%f77, %f75, %f76, %f74;
	ld.shared.f32 	%f78, [%r9+16];
	ld.shared.f32 	%f79, [%r13+256];
	fma.rn.f32 	%f80, %f78, %f79, %f77;
	ld.shared.f32 	%f81, [%r9+20];
	ld.shared.f32 	%f82, [%r13+320];
	fma.rn.f32 	%f83, %f81, %f82, %f80;
	ld.shared.f32 	%f84, [%r9+24];
	ld.shared.f32 	%f85, [%r13+384];
	fma.rn.f32 	%f86, %f84, %f85, %f83;
	ld.shared.f32 	%f87, [%r9+28];
	ld.shared.f32 	%f88, [%r13+448];
	fma.rn.f32 	%f89, %f87, %f88, %f86;
	ld.shared.f32 	%f90, [%r9+32];
	ld.shared.f32 	%f91, [%r13+512];
	fma.rn.f32 	%f92, %f90, %f91, %f89;
	ld.shared.f32 	%f93, [%r9+36];
	ld.shared.f32 	%f94, [%r13+576];
	fma.rn.f32 	%f95, %f93, %f94, %f92;
	ld.shared.f32 	%f96, [%r9+40];
	ld.shared.f32 	%f97, [%r13+640];
	fma.rn.f32 	%f98, %f96, %f97, %f95;
	ld.shared.f32 	%f99, [%r9+44];
	ld.shared.f32 	%f100, [%r13+704];
	fma.rn.f32 	%f101, %f99, %f100, %f98;
	ld.shared.f32 	%f102, [%r9+48];
	ld.shared.f32 	%f103, [%r13+768];
	fma.rn.f32 	%f104, %f102, %f103, %f101;
	ld.shared.f32 	%f105, [%r9+52];
	ld.shared.f32 	%f106, [%r13+832];
	fma.rn.f32 	%f107, %f105, %f106, %f104;
	ld.shared.f32 	%f108, [%r9+56];
	ld.shared.f32 	%f109, [%r13+896];
	fma.rn.f32 	%f110, %f108, %f109, %f107;
	ld.shared.f32 	%f111, [%r9+60];
	ld.shared.f32 	%f112, [%r13+960];
	fma.rn.f32 	%f113, %f111, %f112, %f110;
	bar.sync 	0;
	add.s32 	%r79, %r77, %r7;
	ld.global.f32 	%f114, [%rd20+128];
	st.shared.f32 	[%r10], %f114;
	add.s32 	%r80, %r11, %r79;
	mul.wide.s32 	%rd25, %r80, 4;
	add.s64 	%rd26, %rd1, %rd25;
	ld.global.f32 	%f115, [%rd26];
	st.shared.f32 	[%r12], %f115;
	bar.sync 	0;
	ld.shared.f32 	%f116, [%r9];
	ld.shared.f32 	%f117, [%r13];
	fma.rn.f32 	%f118, %f116, %f117, %f113;
	ld.shared.f32 	%f119, [%r9+4];
	ld.shared.f32 	%f120, [%r13+64];
	fma.rn.f32 	%f121, %f119, %f120, %f118;
	ld.shared.f32 	%f122, [%r9+8];
	ld.shared.f32 	%f123, [%r13+128];
	fma.rn.f32 	%f124, %f122, %f123, %f121;
	ld.shared.f32 	%f125, [%r9+12];
	ld.shared.f32 	%f126, [%r13+192];
	fma.rn.f32 	%f127, %f125, %f126, %f124;
	ld.shared.f32 	%f128, [%r9+16];
	ld.shared.f32 	%f129, [%r13+256];
	fma.rn.f32 	%f130, %f128, %f129, %f127;
	ld.shared.f32 	%f131, [%r9+20];
	ld.shared.f32 	%f132, [%r13+320];
	fma.rn.f32 	%f133, %f131, %f132, %f130;
	ld.shared.f32 	%f134, [%r9+24];
	ld.shared.f32 	%f135, [%r13+384];
	fma.rn.f32 	%f136, %f134, %f135, %f133;
	ld.shared.f32 	%f137, [%r9+28];
	ld.shared.f32 	%f138, [%r13+448];
	fma.rn.f32 	%f139, %f137, %f138, %f136;
	ld.shared.f32 	%f140, [%r9+32];
	ld.shared.f32 	%f141, [%r13+512];
	fma.rn.f32 	%f142, %f140, %f141, %f139;
	ld.shared.f32 	%f143, [%r9+36];
	ld.shared.f32 	%f144, [%r13+576];
	fma.rn.f32 	%f145, %f143, %f144, %f142;
	ld.shared.f32 	%f146, [%r9+40];
	ld.shared.f32 	%f147, [%r13+640];
	fma.rn.f32 	%f148, %f146, %f147, %f145;
	ld.shared.f32 	%f149, [%r9+44];
	ld.shared.f32 	%f150, [%r13+704];
	fma.rn.f32 	%f151, %f149, %f150, %f148;
	ld.shared.f32 	%f152, [%r9+48];
	ld.shared.f32 	%f153, [%r13+768];
	fma.rn.f32 	%f154, %f152, %f153, %f151;
	ld.shared.f32 	%f155, [%r9+52];
	ld.shared.f32 	%f156, [%r13+832];
	fma.rn.f32 	%f157, %f155, %f156, %f154;
	ld.shared.f32 	%f158, [%r9+56];
	ld.shared.f32 	%f159, [%r13+896];
	fma.rn.f32 	%f160, %f158, %f159, %f157;
	ld.shared.f32 	%f161, [%r9+60];
	ld.shared.f32 	%f162, [%r13+960];
	fma.rn.f32 	%f163, %f161, %f162, %f160;
	bar.sync 	0;
	add.s32 	%r81, %r79, %r7;
	ld.global.f32 	%f164, [%rd20+192];
	st.shared.f32 	[%r10], %f164;
	add.s32 	%r82, %r11, %r81;
	mul.wide.s32 	%rd27, %r82, 4;
	add.s64 	%rd28, %rd1, %rd27;
	ld.global.f32 	%f165, [%rd28];
	st.shared.f32 	[%r12], %f165;
	bar.sync 	0;
	ld.shared.f32 	%f166, [%r9];
	ld.shared.f32 	%f167, [%r13];
	fma.rn.f32 	%f168, %f166, %f167, %f163;
	ld.shared.f32 	%f169, [%r9+4];
	ld.shared.f32 	%f170, [%r13+64];
	fma.rn.f32 	%f171, %f169, %f170, %f168;
	ld.shared.f32 	%f172, [%r9+8];
	ld.shared.f32 	%f173, [%r13+128];
	fma.rn.f32 	%f174, %f172, %f173, %f171;
	ld.shared.f32 	%f175, [%r9+12];
	ld.shared.f32 	%f176, [%r13+192];
	fma.rn.f32 	%f177, %f175, %f176, %f174;
	ld.shared.f32 	%f178, [%r9+16];
	ld.shared.f32 	%f179, [%r13+256];
	fma.rn.f32 	%f180, %f178, %f179, %f177;
	ld.shared.f32 	%f181, [%r9+20];
	ld.shared.f32 	%f182, [%r13+320];
	fma.rn.f32 	%f183, %f181, %f182, %f180;
	ld.shared.f32 	%f184, [%r9+24];
	ld.shared.f32 	%f185, [%r13+384];
	fma.rn.f32 	%f186, %f184, %f185, %f183;
	ld.shared.f32 	%f187, [%r9+28];
	ld.shared.f32 	%f188, [%r13+448];
	fma.rn.f32 	%f189, %f187, %f188, %f186;
	ld.shared.f32 	%f190, [%r9+32];
	ld.shared.f32 	%f191, [%r13+512];
	fma.rn.f32 	%f192, %f190, %f191, %f189;
	ld.shared.f32 	%f193, [%r9+36];
	ld.shared.f32 	%f194, [%r13+576];
	fma.rn.f32 	%f195, %f193, %f194, %f192;
	ld.shared.f32 	%f196, [%r9+40];
	ld.shared.f32 	%f197, [%r13+640];
	fma.rn.f32 	%f198, %f196, %f197, %f195;
	ld.shared.f32 	%f199, [%r9+44];
	ld.shared.f32 	%f200, [%r13+704];
	fma.rn.f32 	%f201, %f199, %f200, %f198;
	ld.shared.f32 	%f202, [%r9+48];
	ld.shared.f32 	%f203, [%r13+768];
	fma.rn.f32 	%f204, %f202, %f203, %f201;
	ld.shared.f32 	%f205, [%r9+52];
	ld.shared.f32 	%f206, [%r13+832];
	fma.rn.f32 	%f207, %f205, %f206, %f204;
	ld.shared.f32 	%f208, [%r9+56];
	ld.shared.f32 	%f209, [%r13+896];
	fma.rn.f32 	%f210, %f208, %f209, %f207;
	ld.shared.f32 	%f211, [%r9+60];
	ld.shared.f32 	%f212, [%r13+960];
	fma.rn.f32 	%f367, %f211, %f212, %f210;
	bar.sync 	0;
	add.s32 	%r99, %r99, 64;
	add.s32 	%r98, %r81, %r7;
	add.s32 	%r95, %r95, 4;
	setp.ne.s32 	%p14, %r95, 0;
	@%p14 bra 	$L__BB0_19;
$L__BB0_20:
	and.b32  	%r83, %r23, 3;
	setp.eq.s32 	%p15, %r83, 0;
	@%p15 bra 	$L__BB0_25;
	setp.eq.s32 	%p16, %r83, 1;
	@%p16 bra 	$L__BB0_23;
	add.s32 	%r84, %r8, %r99;
	mul.wide.s32 	%rd29, %r84, 4;
	add.s64 	%rd30, %rd2, %rd29;
	ld.global.f32 	%f214, [%rd30];
	st.shared.f32 	[%r10], %f214;
	add.s32 	%r85, %r11, %r98;
	mul.wide.s32 	%rd31, %r85, 4;
	add.s64 	%rd32, %rd1, %rd31;
	ld.global.f32 	%f215, [%rd32];
	st.shared.f32 	[%r12], %f215;
	bar.sync 	0;
	ld.shared.f32 	%f216, [%r9];
	ld.shared.f32 	%f217, [%r13];
	fma.rn.f32 	%f218, %f216, %f217, %f367;
	ld.shared.f32 	%f219, [%r9+4];
	ld.shared.f32 	%f220, [%r13+64];
	fma.rn.f32 	%f221, %f219, %f220, %f218;
	ld.shared.f32 	%f222, [%r9+8];
	ld.shared.f32 	%f223, [%r13+128];
	fma.rn.f32 	%f224, %f222, %f223, %f221;
	ld.shared.f32 	%f225, [%r9+12];
	ld.shared.f32 	%f226, [%r13+192];
	fma.rn.f32 	%f227, %f225, %f226, %f224;
	ld.shared.f32 	%f228, [%r9+16];
	ld.shared.f32 	%f229, [%r13+256];
	fma.rn.f32 	%f230, %f228, %f229, %f227;
	ld.shared.f32 	%f231, [%r9+20];
	ld.shared.f32 	%f232, [%r13+320];
	fma.rn.f32 	%f233, %f231, %f232, %f230;
	ld.shared.f32 	%f234, [%r9+24];
	ld.shared.f32 	%f235, [%r13+384];
	fma.rn.f32 	%f236, %f234, %f235, %f233;
	ld.shared.f32 	%f237, [%r9+28];
	ld.shared.f32 	%f238, [%r13+448];
	fma.rn.f32 	%f239, %f237, %f238, %f236;
	ld.shared.f32 	%f240, [%r9+32];
	ld.shared.f32 	%f241, [%r13+512];
	fma.rn.f32 	%f242, %f240, %f241, %f239;
	ld.shared.f32 	%f243, [%r9+36];
	ld.shared.f32 	%f244, [%r13+576];
	fma.rn.f32 	%f245, %f243, %f244, %f242;
	ld.shared.f32 	%f246, [%r9+40];
	ld.shared.f32 	%f247, [%r13+640];
	fma.rn.f32 	%f248, %f246, %f247, %f245;
	ld.shared.f32 	%f249, [%r9+44];
	ld.shared.f32 	%f250, [%r13+704];
	fma.rn.f32 	%f251, %f249, %f250, %f248;
	ld.shared.f32 	%f252, [%r9+48];
	ld.shared.f32 	%f253, [%r13+768];
	fma.rn.f32 	%f254, %f252, %f253, %f251;
	ld.shared.f32 	%f255, [%r9+52];
	ld.shared.f32 	%f256, [%r13+832];
	fma.rn.f32 	%f257, %f255, %f256, %f254;
	ld.shared.f32 	%f258, [%r9+56];
	ld.shared.f32 	%f259, [%r13+896];
	fma.rn.f32 	%f260, %f258, %f259, %f257;
	ld.shared.f32 	%f261, [%r9+60];
	ld.shared.f32 	%f262, [%r13+960];
	fma.rn.f32 	%f263, %f261, %f262, %f260;
	bar.sync 	0;
	add.s32 	%r86, %r98, %r7;
	ld.global.f32 	%f264, [%rd30+64];
	st.shared.f32 	[%r10], %f264;
	add.s32 	%r87, %r11, %r86;
	mul.wide.s32 	%rd33, %r87, 4;
	add.s64 	%rd34, %rd1, %rd33;
	ld.global.f32 	%f265, [%rd34];
	st.shared.f32 	[%r12], %f265;
	bar.sync 	0;
	ld.shared.f32 	%f266, [%r9];
	ld.shared.f32 	%f267, [%r13];
	fma.rn.f32 	%f268, %f266, %f267, %f263;
	ld.shared.f32 	%f269, [%r9+4];
	ld.shared.f32 	%f270, [%r13+64];
	fma.rn.f32 	%f271, %f269, %f270, %f268;
	ld.shared.f32 	%f272, [%r9+8];
	ld.shared.f32 	%f273, [%r13+128];
	fma.rn.f32 	%f274, %f272, %f273, %f271;
	ld.shared.f32 	%f275, [%r9+12];
	ld.shared.f32 	%f276, [%r13+192];
	fma.rn.f32 	%f277, %f275, %f276, %f274;
	ld.shared.f32 	%f278, [%r9+16];
	ld.shared.f32 	%f279, [%r13+256];
	fma.rn.f32 	%f280, %f278, %f279, %f277;
	ld.shared.f32 	%f281, [%r9+20];
	ld.shared.f32 	%f282, [%r13+320];
	fma.rn.f32 	%f283, %f281, %f282, %f280;
	ld.shared.f32 	%f284, [%r9+24];
	ld.shared.f32 	%f285, [%r13+384];
	fma.rn.f32 	%f286, %f284, %f285, %f283;
	ld.shared.f32 	%f287, [%r9+28];
	ld.shared.f32 	%f288, [%r13+448];
	fma.rn.f32 	%f289, %f287, %f288, %f286;
	ld.shared.f32 	%f290, [%r9+32];
	ld.shared.f32 	%f291, [%r13+512];
	fma.rn.f32 	%f292, %f290, %f291, %f289;
	ld.shared.f32 	%f293, [%r9+36];
	ld.shared.f32 	%f294, [%r13+576];
	fma.rn.f32 	%f295, %f293, %f294, %f292;
	ld.shared.f32 	%f296, [%r9+40];
	ld.shared.f32 	%f297, [%r13+640];
	fma.rn.f32 	%f298, %f296, %f297, %f295;
	ld.shared.f32 	%f299, [%r9+44];
	ld.shared.f32 	%f300, [%r13+704];
	fma.rn.f32 	%f301, %f299, %f300, %f298;
	ld.shared.f32 	%f302, [%r9+48];
	ld.shared.f32 	%f303, [%r13+768];
	fma.rn.f32 	%f304, %f302, %f303, %f301;
	ld.shared.f32 	%f305, [%r9+52];
	ld.shared.f32 	%f306, [%r13+832];
	fma.rn.f32 	%f307, %f305, %f306, %f304;
	ld.shared.f32 	%f308, [%r9+56];
	ld.shared.f32 	%f309, [%r13+896];
	fma.rn.f32 	%f310, %f308, %f309, %f307;
	ld.shared.f32 	%f311, [%r9+60];
	ld.shared.f32 	%f312, [%r13+960];
	fma.rn.f32 	%f367, %f311, %f312, %f310;
	bar.sync 	0;
	add.s32 	%r98, %r86, %r7;
	add.s32 	%r99, %r99, 32;
$L__BB0_23:
	and.b32  	%r88, %r22, 16;
	setp.ne.s32 	%p17, %r88, 0;
	@%p17 bra 	$L__BB0_25;
	add.s32 	%r89, %r8, %r99;
	mul.wide.s32 	%rd35, %r89, 4;
	add.s64 	%rd36, %rd2, %rd35;
	ld.global.f32 	%f313, [%rd36];
	st.shared.f32 	[%r10], %f313;
	add.s32 	%r90, %r11, %r98;
	mul.wide.s32 	%rd37, %r90, 4;
	add.s64 	%rd38, %rd1, %rd37;
	ld.global.f32 	%f314, [%rd38];
	st.shared.f32 	[%r12], %f314;
	bar.sync 	0;
	ld.shared.f32 	%f315, [%r9];
	ld.shared.f32 	%f316, [%r13];
	fma.rn.f32 	%f317, %f315, %f316, %f367;
	ld.shared.f32 	%f318, [%r9+4];
	ld.shared.f32 	%f319, [%r13+64];
	fma.rn.f32 	%f320, %f318, %f319, %f317;
	ld.shared.f32 	%f321, [%r9+8];
	ld.shared.f32 	%f322, [%r13+128];
	fma.rn.f32 	%f323, %f321, %f322, %f320;
	ld.shared.f32 	%f324, [%r9+12];
	ld.shared.f32 	%f325, [%r13+192];
	fma.rn.f32 	%f326, %f324, %f325, %f323;
	ld.shared.f32 	%f327, [%r9+16];
	ld.shared.f32 	%f328, [%r13+256];
	fma.rn.f32 	%f329, %f327, %f328, %f326;
	ld.shared.f32 	%f330, [%r9+20];
	ld.shared.f32 	%f331, [%r13+320];
	fma.rn.f32 	%f332, %f330, %f331, %f329;
	ld.shared.f32 	%f333, [%r9+24];
	ld.shared.f32 	%f334, [%r13+384];
	fma.rn.f32 	%f335, %f333, %f334, %f332;
	ld.shared.f32 	%f336, [%r9+28];
	ld.shared.f32 	%f337, [%r13+448];
	fma.rn.f32 	%f338, %f336, %f337, %f335;
	ld.shared.f32 	%f339, [%r9+32];
	ld.shared.f32 	%f340, [%r13+512];
	fma.rn.f32 	%f341, %f339, %f340, %f338;
	ld.shared.f32 	%f342, [%r9+36];
	ld.shared.f32 	%f343, [%r13+576];
	fma.rn.f32 	%f344, %f342, %f343, %f341;
	ld.shared.f32 	%f345, [%r9+40];
	ld.shared.f32 	%f346, [%r13+640];
	fma.rn.f32 	%f347, %f345, %f346, %f344;
	ld.shared.f32 	%f348, [%r9+44];
	ld.shared.f32 	%f349, [%r13+704];
	fma.rn.f32 	%f350, %f348, %f349, %f347;
	ld.shared.f32 	%f351, [%r9+48];
	ld.shared.f32 	%f352, [%r13+768];
	fma.rn.f32 	%f353, %f351, %f352, %f350;
	ld.shared.f32 	%f354, [%r9+52];
	ld.shared.f32 	%f355, [%r13+832];
	fma.rn.f32 	%f356, %f354, %f355, %f353;
	ld.shared.f32 	%f357, [%r9+56];
	ld.shared.f32 	%f358, [%r13+896];
	fma.rn.f32 	%f359, %f357, %f358, %f356;
	ld.shared.f32 	%f360, [%r9+60];
	ld.shared.f32 	%f361, [%r13+960];
	fma.rn.f32 	%f367, %f360, %f361, %f359;
	bar.sync 	0;
$L__BB0_25:
	ld.param.u64 	%rd42, [matrixMulProxy_param_0];
	add.s32 	%r91, %r11, %r21;
	mad.lo.s32 	%r92, %r19, %r7, %r91;
	cvta.to.global.u64 	%rd39, %rd42;
	mul.wide.s32 	%rd40, %r92, 4;
	add.s64 	%rd41, %rd39, %rd40;
	st.global.f32 	[%rd41], %f367;
	bar.sync 	0;
	add.s32 	%r94, %r94, 1;
	setp.lt.s32 	%p18, %r94, %r16;
	@%p18 bra 	$L__BB0_14;
	ld.shared.u32 	%r94, [_ZZ14matrixMulProxyE5index];
	bra.uni 	$L__BB0_7;
$L__BB0_27:
	ret;

}


// ===== COMPILED SASS (sm_100) =====

	.target	sm_100

	.elftype	@"ET_EXEC"


//--------------------- .note.nv.tkinfo           --------------------------
	.section	.note.nv.tkinfo,"",@"SHT_NOTE"
	.sectionflags	@"SHF_NOTE_NV_TKINFO"
	.tkinfo
        /*0018*/ 	.word	0x00000002
        /*0030*/ 	.string	""
        /*0030*/ 	.string	"ptxas"
        /*0030*/ 	.string	"Cuda compilation tools, release 13.0, V13.0.88"
        /*0030*/ 	.string	"Build cuda_13.0.r13.0/compiler.36424714_0"
        /*0030*/ 	.string	"-arch sm_100 -m 64 "



//--------------------- .note.nv.cuinfo           --------------------------
	.section	.note.nv.cuinfo,"",@"SHT_NOTE"
	.sectionflags	@"SHF_NOTE_NV_CUINFO"
        /*0018*/ 	.short	0x0002
        /*001a*/ 	.short	0x0064
        /*001c*/ 	.short	0x0082
	.zero		2


//--------------------- .nv.info                  --------------------------
	.section	.nv.info,"",@"SHT_CUDA_INFO"
	.align	4


	//----- nvinfo : EIATTR_REGCOUNT
	.align		4
        /*0000*/ 	.byte	0x04, 0x2f
        /*0002*/ 	.short	(.L_5 - .L_4)
	.align		4
.L_4:
        /*0004*/ 	.word	index@(matrixMulProxy)
        /*0008*/ 	.word	0x00000028


	//----- nvinfo : EIATTR_FRAME_SIZE
	.align		4
.L_5:
        /*000c*/ 	.byte	0x04, 0x11
        /*000e*/ 	.short	(.L_7 - .L_6)
	.align		4
.L_6:
        /*0010*/ 	.word	index@(matrixMulProxy)
        /*0014*/ 	.word	0x00000010


	//----- nvinfo : EIATTR_MIN_STACK_SIZE
	.align		4
.L_7:
        /*0018*/ 	.byte	0x04, 0x12
        /*001a*/ 	.short	(.L_9 - .L_8)
	.align		4
.L_8:
        /*001c*/ 	.word	index@(matrixMulProxy)
        /*0020*/ 	.word	0x00000010
.L_9:


//--------------------- .nv.compat                --------------------------
	.section	.nv.compat,"",@"SHT_CUDA_COMPAT_INFO"
	.align	4
        /*0000*/ 	.byte	0x02, 0x09, 0x00, 0x00, 0x02, 0x02, 0x01, 0x00, 0x02, 0x05, 0x05, 0x00, 0x03, 0x07, 0x01, 0x01
        /*0010*/ 	.byte	0x02, 0x03, 0x00, 0x00, 0x02, 0x06, 0x01, 0x00, 0x04, 0x0b, 0x08, 0x00, 0x09, 0x00, 0x00, 0x00
        /*0020*/ 	.byte	0x00, 0x00, 0x00, 0x00


//--------------------- .nv.info.matrixMulProxy   --------------------------
	.section	.nv.info.matrixMulProxy,"",@"SHT_CUDA_INFO"
	.sectionflags	@""
	.align	4


	//----- nvinfo : EIATTR_CUDA_API_VERSION
	.align		4
        /*0000*/ 	.byte	0x04, 0x37
        /*0002*/ 	.short	(.L_11 - .L_10)
.L_10:
        /*0004*/ 	.word	0x00000082


	//----- nvinfo : EIATTR_KPARAM_INFO
	.align		4
.L_11:
        /*0008*/ 	.byte	0x04, 0x17
        /*000a*/ 	.short	(.L_13 - .L_12)
.L_12:
        /*000c*/ 	.word	0x00000000
        /*0010*/ 	.short	0x0008
        /*0012*/ 	.short	0x0034
        /*0014*/ 	.byte	0x00, 0xf0, 0x11, 0x00


	//----- nvinfo : EIATTR_KPARAM_INFO
	.align		4
.L_13:
        /*0018*/ 	.byte	0x04, 0x17
        /*001a*/ 	.short	(.L_15 - .L_14)
.L_14:
        /*001c*/ 	.word	0x00000000
        /*0020*/ 	.short	0x0007
        /*0022*/ 	.short	0x0028
        /*0024*/ 	.byte	0x00, 0xf0, 0x31, 0x00


	//----- nvinfo : EIATTR_KPARAM_INFO
	.align		4
.L_15:
        /*0028*/ 	.byte	0x04, 0x17
        /*002a*/ 	.short	(.L_17 - .L_16)
.L_16:
        /*002c*/ 	.word	0x00000000
        /*0030*/ 	.short	0x0006
        /*0032*/ 	.short	0x0024
        /*0034*/ 	.byte	0x00, 0xf0, 0x11, 0x00


	//----- nvinfo : EIATTR_KPARAM_INFO
	.align		4
.L_17:
        /*0038*/ 	.byte	0x04, 0x17
        /*003a*/ 	.short	(.L_19 - .L_18)
.L_18:
        /*003c*/ 	.word	0x00000000
        /*0040*/ 	.short	0x0005
        /*0042*/ 	.short	0x0020
        /*0044*/ 	.byte	0x00, 0xf0, 0x11, 0x00


	//----- nvinfo : EIATTR_KPARAM_INFO
	.align		4
.L_19:
        /*0048*/ 	.byte	0x04, 0x17
        /*004a*/ 	.short	(.L_21 - .L_20)
.L_20:
        /*004c*/ 	.word	0x00000000
        /*0050*/ 	.short	0x0004
        /*0052*/ 	.short	0x001c
        /*0054*/ 	.byte	0x00, 0xf0, 0x11, 0x00


	//----- nvinfo : EIATTR_KPARAM_INFO
	.align		4
.L_21:
        /*0058*/ 	.byte	0x04, 0x17
        /*005a*/ 	.short	(.L_23 - .L_22)
.L_22:
        /*005c*/ 	.word	0x00000000
        /*0060*/ 	.short	0x0003
        /*0062*/ 	.short	0x0018
        /*0064*/ 	.byte	0x00, 0xf0, 0x11, 0x00


	//----- nvinfo : EIATTR_KPARAM_INFO
	.align		4
.L_23:
        /*0068*/ 	.byte	0x04, 0x17
        /*006a*/ 	.short	(.L_25 - .L_24)
.L_24:
        /*006c*/ 	.word	0x00000000
        /*0070*/ 	.short	0x0002
        /*0072*/ 	.short	0x0010
        /*0074*/ 	.byte	0x00, 0xf5, 0x21, 0x00


	//----- nvinfo : EIATTR_KPARAM_INFO
	.align		4
.L_25:
        /*0078*/ 	.byte	0x04, 0x17
        /*007a*/ 	.short	(.L_27 - .L_26)
.L_26:
        /*007c*/ 	.word	0x00000000
        /*0080*/ 	.short	0x0001
        /*0082*/ 	.short	0x0008
        /*0084*/ 	.byte	0x00, 0xf5, 0x21, 0x00


	//----- nvinfo : EIATTR_KPARAM_INFO
	.align		4
.L_27:
        /*0088*/ 	.byte	0x04, 0x17
        /*008a*/ 	.short	(.L_29 - .L_28)
.L_28:
        /*008c*/ 	.word	0x00000000
        /*0090*/ 	.short	0x0000
        /*0092*/ 	.short	0x0000
        /*0094*/ 	.byte	0x00, 0xf5, 0x21, 0x00


	//----- nvinfo : EIATTR_SPARSE_MMA_MASK
	.align		4
.L_29:
        /*0098*/ 	.byte	0x03, 0x50
        /*009a*/ 	.short	0x0000


	//----- nvinfo : EIATTR_MAXREG_COUNT
	.align		4
        /*009c*/ 	.byte	0x03, 0x1b
        /*009e*/ 	.short	0x00ff


	//----- nvinfo : EIATTR_NUM_BARRIERS
	.align		4
        /*00a0*/ 	.byte	0x02, 0x4c
        /*00a2*/ 	.byte	0x01
	.zero		1


	//----- nvinfo : EIATTR_EXTERNS
	.align		4
        /*00a4*/ 	.byte	0x04, 0x0f
        /*00a6*/ 	.short	(.L_31 - .L_30)


	//   ....[0]....
	.align		4
.L_30:
        /*00a8*/ 	.word	index@(vprintf)


	//----- nvinfo : EIATTR_MERCURY_ISA_VERSION
	.align		4
.L_31:
        /*00ac*/ 	.byte	0x03, 0x5f
        /*00ae*/ 	.short	0x0101


	//----- nvinfo : EIATTR_INT_WARP_WIDE_INSTR_OFFSETS
	.align		4
        /*00b0*/ 	.byte	0x04, 0x31
        /*00b2*/ 	.short	(.L_33 - .L_32)


	//   ....[0]....
.L_32:
        /*00b4*/ 	.word	0x00000360


	//   ....[1]....
        /*00b8*/ 	.word	0x000004a0


	//----- nvinfo : EIATTR_VRC_CTA_INIT_COUNT
	.align		4
.L_33:
        /*00bc*/ 	.byte	0x02, 0x4a
	.zero		1
	.zero		1


	//----- nvinfo : EIATTR_SYSCALL_OFFSETS
	.align		4
        /*00c0*/ 	.byte	0x04, 0x46
        /*00c2*/ 	.short	(.L_35 - .L_34)


	//   ....[0]....
.L_34:
        /*00c4*/ 	.word	0x00000210


	//   ....[1]....
        /*00c8*/ 	.word	0x00000510


	//   ....[2]....
        /*00cc*/ 	.word	0x00000ae0


	//----- nvinfo : EIATTR_EXIT_INSTR_OFFSETS
	.align		4
.L_35:
        /*00d0*/ 	.byte	0x04, 0x1c
        /*00d2*/ 	.short	(.L_37 - .L_36)


	//   ....[0]....
.L_36:
        /*00d4*/ 	.word	0x00000290


	//   ....[1]....
        /*00d8*/ 	.word	0x000002d0


	//   ....[2]....
        /*00dc*/ 	.word	0x00000610


	//   ....[3]....
        /*00e0*/ 	.word	0x00002520


	//----- nvinfo : EIATTR_CRS_STACK_SIZE
	.align		4
.L_37:
        /*00e4*/ 	.byte	0x04, 0x1e
        /*00e6*/ 	.short	(.L_39 - .L_38)
.L_38:
        /*00e8*/ 	.word	0x00000000


	//----- nvinfo : EIATTR_CBANK_PARAM_SIZE
	.align		4
.L_39:
        /*00ec*/ 	.byte	0x03, 0x19
        /*00ee*/ 	.short	0x0038


	//----- nvinfo : EIATTR_PARAM_CBANK
	.align		4
        /*00f0*/ 	.byte	0x04, 0x0a
        /*00f2*/ 	.short	(.L_41 - .L_40)
	.align		4
.L_40:
        /*00f4*/ 	.word	index@(.nv.constant0.matrixMulProxy)
        /*00f8*/ 	.short	0x0380
        /*00fa*/ 	.short	0x0038


	//----- nvinfo : EIATTR_SW_WAR
	.align		4
.L_41:
        /*00fc*/ 	.byte	0x04, 0x36
        /*00fe*/ 	.short	(.L_43 - .L_42)
.L_42:
        /*0100*/ 	.word	0x00000008
.L_43:


//--------------------- .nv.callgraph             --------------------------
	.section	.nv.callgraph,"",@"SHT_CUDA_CALLGRAPH"
	.align	4
	.sectionentsize	8
	.align		4
        /*0000*/ 	.word	0x00000000
	.align		4
        /*0004*/ 	.word	0xffffffff
	.align		4
        /*0008*/ 	.word	index@(matrixMulProxy)
	.align		4
        /*000c*/ 	.word	index@(vprintf)
	.align		4
        /*0010*/ 	.word	0x00000000
	.align		4
        /*0014*/ 	.word	0xfffffffe
	.align		4
        /*0018*/ 	.word	0x00000000
	.align		4
        /*001c*/ 	.word	0xfffffffd
	.align		4
        /*0020*/ 	.word	0x00000000
	.align		4
        /*0024*/ 	.word	0xfffffffc


//--------------------- .nv.constant4             --------------------------
	.section	.nv.constant4,"a",@progbits
	.align	8
	.align		8
.nv.constant4:
        /*0000*/ 	.dword	vprintf
	.align		8
        /*0008*/ 	.dword	finished
	.align		8
        /*0010*/ 	.dword	$str
	.align		8
        /*0018*/ 	.dword	$str$1
	.align		8
        /*0020*/ 	.dword	$str$2


//--------------------- .text.matrixMulProxy      --------------------------
	.section	.text.matrixMulProxy,"ax",@progbits
	.align	128
        .global         matrixMulProxy
        .type           matrixMulProxy,@function
        .size           matrixMulProxy,(.L_x_13 - matrixMulProxy)
        .other          matrixMulProxy,@"STO_CUDA_ENTRY STV_DEFAULT"
matrixMulProxy:
.text.matrixMulProxy:
[----:B------:R-:W0:Y:S01]  /*0000*/  LDC R1, c[0x0][0x37c] ;  /* 0x0000df00ff017b82 */ /* 0x000e220000000800 */
[----:B------:R-:W1:Y:S01]  /*0010*/  S2R R25, SR_TID.Y ;  /* 0x0000000000197919 */ /* 0x000e620000002200 */
[----:B------:R-:W2:Y:S01]  /*0020*/  LDCU UR4, c[0x0][0x2f8] ;  /* 0x00005f00ff0477ac */ /* 0x000ea20008000800 */
[----:B0-----:R-:W-:Y:S01]  /*0030*/  IADD3 R1, PT, PT, R1, -0x10, RZ ;  /* 0xfffffff001017810 */ /* 0x001fe20007ffe0ff */
[----:B------:R-:W1:Y:S01]  /*0040*/  S2R R0, SR_TID.Z ;  /* 0x0000000000007919 */ /* 0x000e620000002300 */
[----:B------:R-:W0:Y:S01]  /*0050*/  LDCU UR5, c[0x0][0x2fc] ;  /* 0x00005f80ff0577ac */ /* 0x000e220008000800 */
[----:B------:R-:W3:Y:S01]  /*0060*/  S2R R18, SR_TID.X ;  /* 0x0000000000127919 */ /* 0x000ee20000002100 */
[----:B--2---:R-:W-:-:S04]  /*0070*/  IADD3 R2, P1, PT, R1, UR4, RZ ;  /* 0x0000000401027c10 */ /* 0x004fc8000ff3e0ff */
[----:B0-----:R-:W-:Y:S02]  /*0080*/  IADD3.X R22, PT, PT, RZ, UR5, RZ, P1, !PT ;  /* 0x00000005ff167c10 */ /* 0x001fe40008ffe4ff */
[----:B-1----:R-:W-:-:S04]  /*0090*/  LOP3.LUT R23, R25, R0, RZ, 0xfc, !PT ;  /* 0x0000000019177212 */ /* 0x002fc800078efcff */
[----:B---3--:R-:W-:-:S13]  /*00a0*/  LOP3.LUT P0, R23, R23, RZ, R18, 0xfa, !PT ;  /* 0x000000ff17177212 */ /* 0x008fda000780fa12 */
[----:B------:R-:W-:Y:S05]  /*00b0*/  @P0 BRA `(.L_x_0) ;  /* 0x0000000000580947 */ /* 0x000fea0003800000 */
[----:B------:R-:W0:Y:S01]  /*00c0*/  S2R R11, SR_VIRTUALSMID ;  /* 0x00000000000b7919 */ /* 0x000e220000004300 */
[----:B------:R-:W0:Y:S01]  /*00d0*/  LDCU.64 UR6, c[0x0][0x3a0] ;  /* 0x00007400ff0677ac */ /* 0x000e220008000a00 */
[----:B------:R-:W1:Y:S01]  /*00e0*/  S2UR UR5, SR_CgaCtaId ;  /* 0x00000000000579c3 */ /* 0x000e620000008800 */
[----:B------:R-:W-:Y:S01]  /*00f0*/  HFMA2 R0, -RZ, RZ, 0, 5.9604644775390625e-08 ;  /* 0x00000001ff007431 */ /* 0x000fe200000001ff */
[----:B------:R-:W-:Y:S02]  /*0100*/  UMOV UR4, 0x400 ;  /* 0x0000040000047882 */ /* 0x000fe40000000000 */
[----:B-1----:R-:W-:Y:S01]  /*0110*/  ULEA UR4, UR5, UR4, 0x18 ;  /* 0x0000000405047291 */ /* 0x002fe2000f8ec0ff */
[----:B0-----:R-:W-:-:S08]  /*0120*/  ISETP.GE.AND P0, PT, R11, UR7, PT ;  /* 0x000000070b007c0c */ /* 0x001fd0000bf06270 */
[----:B------:R-:W-:Y:S01]  /*0130*/  STS.U8 [UR4], RZ ;  /* 0x000000ffff007988 */ /* 0x000fe20008000004 */
[----:B------:R-:W-:-:S13]  /*0140*/  ISETP.GE.AND P0, PT, R11, UR6, !P0 ;  /* 0x000000060b007c0c */ /* 0x000fda000c706270 */
[----:B------:R0:W-:Y:S01]  /*0150*/  @!P0 STS.U8 [UR4], R0 ;  /* 0x00000000ff008988 */ /* 0x0001e20008000004 */
[----:B------:R-:W-:Y:S05]  /*0160*/  @!P0 BRA `(.L_x_0) ;  /* 0x00000000002c8947 */ /* 0x000fea0003800000 */
[----:B------:R-:W1:Y:S01]  /*0170*/  S2R R10, SR_CTAID.X ;  /* 0x00000000000a7919 */ /* 0x000e620000002500 */
[----:B0-----:R-:W-:Y:S01]  /*0180*/  MOV R0, 0x0 ;  /* 0x0000000000007802 */ /* 0x001fe20000000f00 */
[----:B------:R-:W0:Y:S01]  /*0190*/  LDCU.64 UR4, c[0x4][0x10] ;  /* 0x01000200ff0477ac */ /* 0x000e220008000a00 */
[----:B------:R-:W-:Y:S02]  /*01a0*/  MOV R6, R2 ;  /* 0x0000000200067202 */ /* 0x000fe40000000f00 */
[----:B------:R2:W3:Y:S01]  /*01b0*/  LDC.64 R8, c[0x4][R0] ;  /* 0x0100000000087b82 */ /* 0x0004e20000000a00 */
[----:B------:R-:W-:Y:S02]  /*01c0*/  MOV R7, R22 ;  /* 0x0000001600077202 */ /* 0x000fe40000000f00 */
[----:B0-----:R-:W-:Y:S02]  /*01d0*/  MOV R4, UR4 ;  /* 0x0000000400047c02 */ /* 0x001fe40008000f00 */
[----:B------:R-:W-:Y:S01]  /*01e0*/  MOV R5, UR5 ;  /* 0x0000000500057c02 */ /* 0x000fe20008000f00 */
[----:B-1----:R2:W-:Y:S06]  /*01f0*/  STL.64 [R1], R10 ;  /* 0x0000000a01007387 */ /* 0x0025ec0000100a00 */
[----:B------:R-:W-:-:S07]  /*0200*/  LEPC R20, `(.L_x_0) ;  /* 0x000000001014794e */ /* 0x000fce0000000000 */
[----:B--23--:R-:W-:Y:S05]  /*0210*/  CALL.ABS.NOINC R8 ;  /* 0x0000000008007343 */ /* 0x00cfea0003c00000 */
.L_x_0:
[----:B------:R-:W-:Y:S05]  /*0220*/  WARPSYNC.ALL ;  /* 0x0000000000007948 */ /* 0x000fea0003800000 */
[----:B------:R-:W1:Y:S08]  /*0230*/  S2UR UR5, SR_CgaCtaId ;  /* 0x00000000000579c3 */ /* 0x000e700000008800 */
[----:B------:R-:W-:Y:S06]  /*0240*/  BAR.SYNC.DEFER_BLOCKING 0x0 ;  /* 0x0000000000007b1d */ /* 0x000fec0000010000 */
[----:B------:R-:W-:-:S02]  /*0250*/  UMOV UR4, 0x400 ;  /* 0x0000040000047882 */ /* 0x000fc40000000000 */
[----:B-1----:R-:W-:-:S09]  /*0260*/  ULEA UR4, UR5, UR4, 0x18 ;  /* 0x0000000405047291 */ /* 0x002fd2000f8ec0ff */
[----:B0-----:R-:W0:Y:S02]  /*0270*/  LDS.U8 R0, [UR4] ;  /* 0x00000004ff007984 */ /* 0x001e240008000000 */
[----:B0-----:R-:W-:-:S13]  /*0280*/  ISETP.NE.AND P0, PT, R0, RZ, PT ;  /* 0x000000ff0000720c */ /* 0x001fda0003f05270 */
[----:B------:R-:W-:Y:S05]  /*0290*/  @P0 EXIT ;  /* 0x000000000000094d */ /* 0x000fea0003800000 */
[----:B------:R-:W0:Y:S01]  /*02a0*/  LDC R0, c[0x0][0x3b4] ;  /* 0x0000ed00ff007b82 */ /* 0x000e220000000800 */
[----:B------:R-:W-:Y:S01]  /*02b0*/  STS [UR4+0x4], RZ ;  /* 0x000004ffff007988 */ /* 0x000fe20008000804 */
[----:B0-----:R-:W-:-:S13]  /*02c0*/  ISETP.GE.AND P0, PT, R0, 0x1, PT ;  /* 0x000000010000780c */ /* 0x001fda0003f06270 */
[----:B------:R-:W-:Y:S05]  /*02d0*/  @!P0 EXIT ;  /* 0x000000000000894d */ /* 0x000fea0003800000 */
[----:B------:R-:W0:Y:S01]  /*02e0*/  S2R R16, SR_CTAID.X ;  /* 0x0000000000107919 */ /* 0x000e220000002500 */
[----:B------:R-:W1:Y:S01]  /*02f0*/  LDCU.64 UR4, c[0x0][0x398] ;  /* 0x00007300ff0477ac */ /* 0x000e620008000a00 */
[----:B------:R-:W2:Y:S01]  /*0300*/  LDCU.64 UR36, c[0x0][0x358] ;  /* 0x00006b00ff2477ac */ /* 0x000ea20008000a00 */
[C-C-:B-1----:R-:W-:Y:S02]  /*0310*/  IMAD R24, R25.reuse, UR4, R18.reuse ;  /* 0x0000000419187c24 */ /* 0x142fe4000f8e0212 */
[----:B--2---:R-:W-:-:S07]  /*0320*/  IMAD R25, R25, UR5, R18 ;  /* 0x0000000519197c24 */ /* 0x004fce000f8e0212 */
.L_x_11:
[----:B------:R-:W-:-:S13]  /*0330*/  ISETP.NE.AND P0, PT, R23, RZ, PT ;  /* 0x000000ff1700720c */ /* 0x000fda0003f05270 */
[----:B------:R-:W-:Y:S05]  /*0340*/  @P0 BRA `(.L_x_1) ;  /* 0x0000000000940947 */ /* 0x000fea0003800000 */
[----:B------:R-:W1:Y:S01]  /*0350*/  S2R R3, SR_LANEID ;  /* 0x0000000000037919 */ /* 0x000e620000000000 */
[----:B------:R-:W-:Y:S01]  /*0360*/  VOTEU.ANY UR4, UPT, PT ;  /* 0x0000000000047886 */ /* 0x000fe200038e0100 */
[----:B------:R-:W2:Y:S01]  /*0370*/  LDC.64 R4, c[0x4][0x8] ;  /* 0x01000200ff047b82 */ /* 0x000ea20000000a00 */
[----:B------:R-:W-:Y:S08]  /*0380*/  FLO.U32 R6, UR4 ;  /* 0x0000000400067d00 */ /* 0x000ff000080e0000 */
[----:B------:R-:W3:Y:S02]  /*0390*/  POPC R0, UR4 ;  /* 0x0000000400007d09 */ /* 0x000ee40008000000 */
[----:B---3--:R-:W-:Y:S01]  /*03a0*/  IMAD R7, R0, 0xa, RZ ;  /* 0x0000000a00077824 */ /* 0x008fe200078e02ff */
[----:B-1----:R-:W-:-:S13]  /*03b0*/  ISETP.EQ.U32.AND P0, PT, R6, R3, PT ;  /* 0x000000030600720c */ /* 0x002fda0003f02070 */
[----:B--2---:R1:W2:Y:S01]  /*03c0*/  @P0 ATOMG.E.ADD.STRONG.GPU PT, R5, desc[UR36][R4.64], R7 ;  /* 0x80000007040509a8 */ /* 0x0042a200081ef124 */
[----:B------:R-:W3:Y:S01]  /*03d0*/  S2UR UR5, SR_CgaCtaId ;  /* 0x00000000000579c3 */ /* 0x000ee20000008800 */
[----:B------:R-:W4:Y:S01]  /*03e0*/  LDCU UR6, c[0x0][0x2f8] ;  /* 0x00005f00ff0677ac */ /* 0x000f220008000800 */
[----:B------:R-:W-:Y:S01]  /*03f0*/  MOV R8, 0x0 ;  /* 0x0000000000087802 */ /* 0x000fe20000000f00 */
[----:B------:R-:W5:Y:S05]  /*0400*/  S2R R0, SR_LTMASK ;  /* 0x0000000000007919 */ /* 0x000f6a0000003900 */
[----:B------:R-:W0:Y:S01]  /*0410*/  LDC.64 R8, c[0x4][R8] ;  /* 0x0100000008087b82 */ /* 0x000e220000000a00 */
[----:B-1----:R-:W-:-:S02]  /*0420*/  MOV R7, R22 ;  /* 0x0000001600077202 */ /* 0x002fc40000000f00 */
[----:B----4-:R-:W-:Y:S01]  /*0430*/  IADD3 R3, PT, PT, R2, -UR6, RZ ;  /* 0x8000000602037c10 */ /* 0x010fe2000fffe0ff */
[----:B------:R-:W1:Y:S01]  /*0440*/  LDCU.64 UR6, c[0x4][0x18] ;  /* 0x01000300ff0677ac */ /* 0x000e620008000a00 */
[----:B-----5:R-:W-:Y:S01]  /*0450*/  LOP3.LUT R0, R0, UR4, RZ, 0xc0, !PT ;  /* 0x0000000400007c12 */ /* 0x020fe2000f8ec0ff */
[----:B------:R-:W-:Y:S02]  /*0460*/  UMOV UR4, 0x400 ;  /* 0x0000040000047882 */ /* 0x000fe40000000000 */
[----:B---3--:R-:W-:Y:S01]  /*0470*/  ULEA UR4, UR5, UR4, 0x18 ;  /* 0x0000000405047291 */ /* 0x008fe2000f8ec0ff */
[----:B-1----:R-:W-:Y:S02]  /*0480*/  MOV R4, UR6 ;  /* 0x0000000600047c02 */ /* 0x002fe40008000f00 */
[----:B------:R-:W1:Y:S01]  /*0490*/  POPC R0, R0 ;  /* 0x0000000000007309 */ /* 0x000e620000000000 */
[----:B--2---:R2:W1:Y:S02]  /*04a0*/  SHFL.IDX PT, R17, R5, R6, 0x1f ;  /* 0x00001f0605117589 */ /* 0x00446400000e0000 */
[----:B--2---:R-:W-:-:S02]  /*04b0*/  MOV R5, UR7 ;  /* 0x0000000700057c02 */ /* 0x004fc40008000f00 */
[----:B------:R-:W-:Y:S01]  /*04c0*/  MOV R6, R2 ;  /* 0x0000000200067202 */ /* 0x000fe20000000f00 */
[----:B-1----:R-:W-:-:S05]  /*04d0*/  IMAD R17, R0, 0xa, R17 ;  /* 0x0000000a00117824 */ /* 0x002fca00078e0211 */
[----:B0-----:R0:W-:Y:S04]  /*04e0*/  STL.64 [R3], R16 ;  /* 0x0000001003007387 */ /* 0x0011e80000100a00 */
[----:B------:R0:W-:Y:S02]  /*04f0*/  STS [UR4+0x4], R17 ;  /* 0x00000411ff007988 */ /* 0x0001e40008000804 */
[----:B------:R-:W-:-:S07]  /*0500*/  LEPC R20, `(.L_x_2) ;  /* 0x000000001014794e */ /* 0x000fce0000000000 */
[----:B0-----:R-:W-:Y:S05]  /*0510*/  CALL.ABS.NOINC R8 ;  /* 0x0000000008007343 */ /* 0x001fea0003c00000 */
.L_x_2:
[----:B------:R-:W0:Y:S01]  /*0520*/  S2UR UR5, SR_CgaCtaId ;  /* 0x00000000000579c3 */ /* 0x000e220000008800 */
[----:B------:R-:W-:Y:S02]  /*0530*/  UMOV UR4, 0x400 ;  /* 0x0000040000047882 */ /* 0x000fe40000000000 */
[----:B0-----:R-:W-:Y:S01]  /*0540*/  ULEA UR4, UR5, UR4, 0x18 ;  /* 0x0000000405047291 */ /* 0x001fe2000f8ec0ff */
[----:B------:R-:W0:Y:S08]  /*0550*/  LDCU UR5, c[0x0][0x3b4] ;  /* 0x00007680ff0577ac */ /* 0x000e300008000800 */
[----:B------:R-:W0:Y:S02]  /*0560*/  LDS R0, [UR4+0x4] ;  /* 0x00000404ff007984 */ /* 0x000e240008000800 */
[----:B0-----:R-:W-:Y:S01]  /*0570*/  ISETP.GE.AND P0, PT, R0, UR5, PT ;  /* 0x0000000500007c0c */ /* 0x001fe2000bf06270 */
[----:B------:R-:W-:-:S12]  /*0580*/  HFMA2 R0, -RZ, RZ, 0, 5.9604644775390625e-08 ;  /* 0x00000001ff007431 */ /* 0x000fd800000001ff */
[----:B------:R1:W-:Y:S02]  /*0590*/  @P0 STS.U8 [UR4], R0 ;  /* 0x00000000ff000988 */ /* 0x0003e40008000004 */
.L_x_1:
[----:B------:R-:W-:Y:S05]  /*05a0*/  WARPSYNC.ALL ;  /* 0x0000000000007948 */ /* 0x000fea0003800000 */
[----:B------:R-:W2:Y:S08]  /*05b0*/  S2UR UR5, SR_CgaCtaId ;  /* 0x00000000000579c3 */ /* 0x000eb00000008800 */
[----:B------:R-:W-:Y:S06]  /*05c0*/  BAR.SYNC.DEFER_BLOCKING 0x0 ;  /* 0x0000000000007b1d */ /* 0x000fec0000010000 */
[----:B------:R-:W-:-:S02]  /*05d0*/  UMOV UR4, 0x400 ;  /* 0x0000040000047882 */ /* 0x000fc40000000000 */
[----:B--2---:R-:W-:-:S09]  /*05e0*/  ULEA UR4, UR5, UR4, 0x18 ;  /* 0x0000000405047291 */ /* 0x004fd2000f8ec0ff */
[----:B-1----:R-:W1:Y:S02]  /*05f0*/  LDS.U8 R0, [UR4] ;  /* 0x00000004ff007984 */ /* 0x002e640008000000 */
[----:B-1----:R-:W-:-:S13]  /*0600*/  ISETP.NE.AND P0, PT, R0, RZ, PT ;  /* 0x000000ff0000720c */ /* 0x002fda0003f05270 */
[----:B------:R-:W-:Y:S05]  /*0610*/  @P0 EXIT ;  /* 0x000000000000094d */ /* 0x000fea0003800000 */
[----:B------:R-:W1:Y:S01]  /*0620*/  LDS R26, [UR4+0x4] ;  /* 0x00000404ff1a7984 */ /* 0x000e620008000800 */
[----:B------:R-:W1:Y:S02]  /*0630*/  LDC R27, c[0x0][0x3b4] ;  /* 0x0000ed00ff1b7b82 */ /* 0x000e640000000800 */
[----:B-1----:R-:W-:-:S13]  /*0640*/  ISETP.GE.AND P0, PT, R26, R27, PT ;  /* 0x0000001b1a00720c */ /* 0x002fda0003f06270 */
[----:B------:R-:W-:Y:S05]  /*0650*/  @P0 BRA `(.L_x_3) ;  /* 0x0000001c00a80947 */ /* 0x000fea0003800000 */
[----:B------:R-:W-:-:S07]  /*0660*/  VIADDMNMX R27, R26, 0xa, R27, PT ;  /* 0x0000000a1a1b7846 */ /* 0x000fce000380011b */
.L_x_10:
[----:B------:R-:W1:Y:S01]  /*0670*/  LDCU.64 UR38, c[0x0][0x3a8] ;  /* 0x00007500ff2677ac */ /* 0x000e620008000a00 */
[----:B------:R-:W-:Y:S01]  /*0680*/  BSSY.RECONVERGENT B6, `(.L_x_4) ;  /* 0x0000047000067945 */ /* 0x000fe20003800200 */
[----:B-1----:R-:W1:Y:S01]  /*0690*/  I2F.U32.RP R0, UR38 ;  /* 0x0000002600007d06 */ /* 0x002e620008209000 */
[----:B------:R-:W-:-:S07]  /*06a0*/  ISETP.NE.U32.AND P2, PT, RZ, UR38, PT ;  /* 0x00000026ff007c0c */ /* 0x000fce000bf45070 */
[----:B------:R-:W2:Y:S08]  /*06b0*/  I2F.U32.RP R6, UR39 ;  /* 0x0000002700067d06 */ /* 0x000eb00008209000 */
[----:B-1----:R-:W1:Y:S08]  /*06c0*/  MUFU.RCP R0, R0 ;  /* 0x0000000000007308 */ /* 0x002e700000001000 */
[----:B--2---:R-:W-:Y:S01]  /*06d0*/  MUFU.RCP R6, R6 ;  /* 0x0000000600067308 */ /* 0x004fe20000001000 */
[----:B-1----:R-:W-:-:S07]  /*06e0*/  IADD3 R4, PT, PT, R0, 0xffffffe, RZ ;  /* 0x0ffffffe00047810 */ /* 0x002fce0007ffe0ff */
[----:B------:R1:W2:Y:S02]  /*06f0*/  F2I.FTZ.U32.TRUNC.NTZ R5, R4 ;  /* 0x0000000400057305 */ /* 0x0002a4000021f000 */
[----:B-1----:R-:W-:Y:S02]  /*0700*/  MOV R4, RZ ;  /* 0x000000ff00047202 */ /* 0x002fe40000000f00 */
[----:B--2---:R-:W-:-:S05]  /*0710*/  IADD3 R3, PT, PT, RZ, -R5, RZ ;  /* 0x80000005ff037210 */ /* 0x004fca0007ffe0ff */
[----:B------:R-:W-:-:S04]  /*0720*/  IMAD R3, R3, UR38, RZ ;  /* 0x0000002603037c24 */ /* 0x000fc8000f8e02ff */
[----:B------:R-:W-:Y:S01]  /*0730*/  IMAD.HI.U32 R5, R5, R3, R4 ;  /* 0x0000000305057227 */ /* 0x000fe200078e0004 */
[----:B------:R-:W-:-:S05]  /*0740*/  IADD3 R4, PT, PT, R6, 0xffffffe, RZ ;  /* 0x0ffffffe06047810 */ /* 0x000fca0007ffe0ff */
[----:B------:R-:W-:-:S05]  /*0750*/  IMAD.HI.U32 R3, R5, R26, RZ ;  /* 0x0000001a05037227 */ /* 0x000fca00078e00ff */
[----:B------:R-:W-:-:S05]  /*0760*/  IADD3 R5, PT, PT, -R3, RZ, RZ ;  /* 0x000000ff03057210 */ /* 0x000fca0007ffe1ff */
[----:B------:R-:W-:Y:S02]  /*0770*/  IMAD R0, R5, UR38, R26 ;  /* 0x0000002605007c24 */ /* 0x000fe4000f8e021a */
[----:B------:R1:W2:Y:S03]  /*0780*/  F2I.FTZ.U32.TRUNC.NTZ R5, R4 ;  /* 0x0000000400057305 */ /* 0x0002a6000021f000 */
[----:B------:R-:W-:Y:S01]  /*0790*/  ISETP.GE.U32.AND P0, PT, R0, UR38, PT ;  /* 0x0000002600007c0c */ /* 0x000fe2000bf06070 */
[----:B-1----:R-:W-:Y:S01]  /*07a0*/  HFMA2 R4, -RZ, RZ, 0, 0 ;  /* 0x00000000ff047431 */ /* 0x002fe200000001ff */
[----:B--2---:R-:W-:-:S11]  /*07b0*/  IADD3 R7, PT, PT, RZ, -R5, RZ ;  /* 0x80000005ff077210 */ /* 0x004fd60007ffe0ff */
[----:B------:R-:W-:Y:S02]  /*07c0*/  @P0 IADD3 R0, PT, PT, R0, -UR38, RZ ;  /* 0x8000002600000c10 */ /* 0x000fe4000fffe0ff */
[----:B------:R-:W-:Y:S01]  /*07d0*/  @P0 IADD3 R3, PT, PT, R3, 0x1, RZ ;  /* 0x0000000103030810 */ /* 0x000fe20007ffe0ff */
[----:B------:R-:W-:Y:S01]  /*07e0*/  IMAD R7, R7, UR39, RZ ;  /* 0x0000002707077c24 */ /* 0x000fe2000f8e02ff */
[----:B------:R-:W-:-:S03]  /*07f0*/  ISETP.GE.U32.AND P1, PT, R0, UR38, PT ;  /* 0x0000002600007c0c */ /* 0x000fc6000bf26070 */
[----:B------:R-:W-:-:S10]  /*0800*/  IMAD.HI.U32 R0, R5, R7, R4 ;  /* 0x0000000705007227 */ /* 0x000fd400078e0004 */
[----:B------:R-:W-:Y:S02]  /*0810*/  @P1 IADD3 R3, PT, PT, R3, 0x1, RZ ;  /* 0x0000000103031810 */ /* 0x000fe40007ffe0ff */
[----:B------:R-:W-:Y:S02]  /*0820*/  @!P2 LOP3.LUT R3, RZ, UR38, RZ, 0x33, !PT ;  /* 0x00000026ff03ac12 */ /* 0x000fe4000f8e33ff */
[----:B------:R-:W-:Y:S02]  /*0830*/  ISETP.NE.AND P2, PT, R23, RZ, PT ;  /* 0x000000ff1700720c */ /* 0x000fe40003f45270 */
[----:B------:R-:W-:Y:S01]  /*0840*/  ISETP.NE.U32.AND P1, PT, RZ, UR39, PT ;  /* 0x00000027ff007c0c */ /* 0x000fe2000bf25070 */
[----:B------:R-:W-:Y:S01]  /*0850*/  IMAD.HI.U32 R0, R0, R3, RZ ;  /* 0x0000000300007227 */ /* 0x000fe200078e00ff */
[----:B------:R-:W-:-:S04]  /*0860*/  IADD3 R17, PT, PT, -R3, RZ, RZ ;  /* 0x000000ff03117210 */ /* 0x000fc80007ffe1ff */
[----:B------:R-:W-:Y:S01]  /*0870*/  IADD3 R0, PT, PT, -R0, RZ, RZ ;  /* 0x000000ff00007210 */ /* 0x000fe20007ffe1ff */
[----:B------:R-:W-:-:S04]  /*0880*/  IMAD R17, R17, UR38, R26 ;  /* 0x0000002611117c24 */ /* 0x000fc8000f8e021a */
[----:B------:R-:W-:-:S05]  /*0890*/  IMAD R18, R0, UR39, R3 ;  /* 0x0000002700127c24 */ /* 0x000fca000f8e0203 */
[----:B------:R-:W-:-:S13]  /*08a0*/  ISETP.GE.U32.AND P0, PT, R18, UR39, PT ;  /* 0x0000002712007c0c */ /* 0x000fda000bf06070 */
[----:B------:R-:W-:-:S04]  /*08b0*/  @P0 IADD3 R18, PT, PT, R18, -UR39, RZ ;  /* 0x8000002712120c10 */ /* 0x000fc8000fffe0ff */
[----:B------:R-:W-:-:S13]  /*08c0*/  ISETP.GE.U32.AND P0, PT, R18, UR39, PT ;  /* 0x0000002712007c0c */ /* 0x000fda000bf06070 */
[----:B------:R-:W-:Y:S02]  /*08d0*/  @P0 IADD3 R18, PT, PT, R18, -UR39, RZ ;  /* 0x8000002712120c10 */ /* 0x000fe4000fffe0ff */
[----:B------:R-:W-:Y:S01]  /*08e0*/  @!P1 LOP3.LUT R18, RZ, UR39, RZ, 0x33, !PT ;  /* 0x00000027ff129c12 */ /* 0x000fe2000f8e33ff */
[----:B------:R-:W-:Y:S06]  /*08f0*/  @P2 BRA `(.L_x_5) ;  /* 0x00000000007c2947 */ /* 0x000fec0003800000 */
[----:B------:R-:W-:Y:S01]  /*0900*/  UIMAD UR4, UR38, UR39, URZ ;  /* 0x00000027260472a4 */ /* 0x000fe2000f8e02ff */
[----:B------:R-:W-:Y:S01]  /*0910*/  MOV R8, 0x0 ;  /* 0x0000000000087802 */ /* 0x000fe20000000f00 */
[----:B------:R-:W1:Y:S01]  /*0920*/  LDCU UR5, c[0x0][0x2f8] ;  /* 0x00005f00ff0577ac */ /* 0x000e620008000800 */
[----:B------:R-:W-:Y:S02]  /*0930*/  MOV R6, R2 ;  /* 0x0000000200067202 */ /* 0x000fe40000000f00 */
[----:B------:R-:W-:Y:S02]  /*0940*/  MOV R7, R22 ;  /* 0x0000001600077202 */ /* 0x000fe40000000f00 */
[----:B------:R-:W-:Y:S01]  /*0950*/  IADD3 R3, PT, PT, RZ, -UR4, RZ ;  /* 0x80000004ff037c10 */ /* 0x000fe2000fffe0ff */
[----:B------:R-:W2:Y:S01]  /*0960*/  LDC.64 R8, c[0x4][R8] ;  /* 0x0100000008087b82 */ /* 0x000ea20000000a00 */
[----:B------:R-:W3:Y:S01]  /*0970*/  I2F.U32.RP R0, UR4 ;  /* 0x0000000400007d06 */ /* 0x000ee20008209000 */
[----:B------:R-:W-:-:S07]  /*0980*/  ISETP.NE.U32.AND P2, PT, RZ, UR4, PT ;  /* 0x00000004ff007c0c */ /* 0x000fce000bf45070 */
[----:B---3--:R-:W3:Y:S02]  /*0990*/  MUFU.RCP R0, R0 ;  /* 0x0000000000007308 */ /* 0x008ee40000001000 */
[----:B---3--:R-:W-:Y:S02]  /*09a0*/  IADD3 R4, PT, PT, R0, 0xffffffe, RZ ;  /* 0x0ffffffe00047810 */ /* 0x008fe40007ffe0ff */
[----:B-1----:R-:W-:-:S04]  /*09b0*/  IADD3 R0, PT, PT, R2, -UR5, RZ ;  /* 0x8000000502007c10 */ /* 0x002fc8000fffe0ff */
[----:B------:R1:W3:Y:S02]  /*09c0*/  F2I.FTZ.U32.TRUNC.NTZ R5, R4 ;  /* 0x0000000400057305 */ /* 0x0002e4000021f000 */
[----:B-1----:R-:W-:Y:S01]  /*09d0*/  MOV R4, RZ ;  /* 0x000000ff00047202 */ /* 0x002fe20000000f00 */
[----:B---3--:R-:W-:-:S04]  /*09e0*/  IMAD R3, R3, R5, RZ ;  /* 0x0000000503037224 */ /* 0x008fc800078e02ff */
[----:B------:R-:W-:-:S06]  /*09f0*/  IMAD.HI.U32 R5, R5, R3, R4 ;  /* 0x0000000305057227 */ /* 0x000fcc00078e0004 */
[----:B------:R-:W-:-:S05]  /*0a00*/  IMAD.HI.U32 R19, R5, R26, RZ ;  /* 0x0000001a05137227 */ /* 0x000fca00078e00ff */
[----:B------:R-:W-:-:S05]  /*0a10*/  IADD3 R3, PT, PT, -R19, RZ, RZ ;  /* 0x000000ff13037210 */ /* 0x000fca0007ffe1ff */
[----:B------:R-:W-:-:S05]  /*0a20*/  IMAD R3, R3, UR4, R26 ;  /* 0x0000000403037c24 */ /* 0x000fca000f8e021a */
[----:B------:R-:W-:-:S13]  /*0a30*/  ISETP.GE.U32.AND P0, PT, R3, UR4, PT ;  /* 0x0000000403007c0c */ /* 0x000fda000bf06070 */
[----:B------:R-:W-:Y:S02]  /*0a40*/  @P0 IADD3 R3, PT, PT, R3, -UR4, RZ ;  /* 0x8000000403030c10 */ /* 0x000fe4000fffe0ff */
[----:B------:R-:W-:Y:S02]  /*0a50*/  @P0 IADD3 R19, PT, PT, R19, 0x1, RZ ;  /* 0x0000000113130810 */ /* 0x000fe40007ffe0ff */
[----:B------:R-:W-:-:S13]  /*0a60*/  ISETP.GE.U32.AND P1, PT, R3, UR4, PT ;  /* 0x0000000403007c0c */ /* 0x000fda000bf26070 */
[----:B------:R-:W-:Y:S02]  /*0a70*/  @P1 IADD3 R19, PT, PT, R19, 0x1, RZ ;  /* 0x0000000113131810 */ /* 0x000fe40007ffe0ff */
[----:B------:R-:W-:Y:S01]  /*0a80*/  @!P2 LOP3.LUT R19, RZ, UR4, RZ, 0x33, !PT ;  /* 0x00000004ff13ac12 */ /* 0x000fe2000f8e33ff */
[----:B------:R-:W1:Y:S04]  /*0a90*/  LDCU.64 UR4, c[0x4][0x20] ;  /* 0x01000400ff0477ac */ /* 0x000e680008000a00 */
[----:B0-----:R0:W-:Y:S01]  /*0aa0*/  STL.128 [R0], R16 ;  /* 0x0000001000007387 */ /* 0x0011e20000100c00 */
[----:B-1----:R-:W-:Y:S02]  /*0ab0*/  MOV R4, UR4 ;  /* 0x0000000400047c02 */ /* 0x002fe40008000f00 */
[----:B0-2---:R-:W-:-:S07]  /*0ac0*/  MOV R5, UR5 ;  /* 0x0000000500057c02 */ /* 0x005fce0008000f00 */
[----:B------:R-:W-:-:S07]  /*0ad0*/  LEPC R20, `(.L_x_5) ;  /* 0x000000001014794e */ /* 0x000fce0000000000 */
[----:B------:R-:W-:Y:S05]  /*0ae0*/  CALL.ABS.NOINC R8 ;  /* 0x0000000008007343 */ /* 0x000fea0003c00000 */
.L_x_5:
[----:B------:R-:W-:Y:S05]  /*0af0*/  BSYNC.RECONVERGENT B6 ;  /* 0x0000000000067941 */ /* 0x000fea0003800200 */
.L_x_4:
[----:B------:R-:W1:Y:S01]  /*0b00*/  LDCU UR4, c[0x0][0x398] ;  /* 0x00007300ff0477ac */ /* 0x000e620008000800 */
[----:B------:R-:W2:Y:S01]  /*0b10*/  LDC.64 R4, c[0x0][0x398] ;  /* 0x0000e600ff047b82 */ /* 0x000ea20000000a00 */
[----:B------:R-:W-:Y:S02]  /*0b20*/  SHF.L.U32 R0, R17, 0x4, RZ ;  /* 0x0000000411007819 */ /* 0x000fe400000006ff */
[----:B------:R-:W-:Y:S01]  /*0b30*/  MOV R9, RZ ;  /* 0x000000ff00097202 */ /* 0x000fe20000000f00 */
[----:B-1----:R-:W-:Y:S01]  /*0b40*/  UISETP.GE.AND UP0, UPT, UR4, 0x1, UPT ;  /* 0x000000010400788c */ /* 0x002fe2000bf06270 */
[----:B--2---:R-:W-:-:S08]  /*0b50*/  SHF.L.U32 R3, R5, 0x4, RZ ;  /* 0x0000000405037819 */ /* 0x004fd000000006ff */
[----:B------:R-:W-:Y:S05]  /*0b60*/  BRA.U !UP0, `(.L_x_6) ;  /* 0x00000019082c7547 */ /* 0x000fea000b800000 */
[----:B------:R-:W1:Y:S01]  /*0b70*/  S2R R8, SR_TID.X ;  /* 0x0000000000087919 */ /* 0x000e620000002100 */
[----:B------:R-:W-:Y:S01]  /*0b80*/  SHF.L.U32 R17, R4, 0x4, RZ ;  /* 0x0000000404117819 */ /* 0x000fe200000006ff */
[----:B------:R-:W2:Y:S01]  /*0b90*/  S2UR UR5, SR_CgaCtaId ;  /* 0x00000000000579c3 */ /* 0x000ea20000008800 */
[----:B------:R-:W-:Y:S01]  /*0ba0*/  HFMA2 R9, -RZ, RZ, 0, 0 ;  /* 0x00000000ff097431 */ /* 0x000fe200000001ff */
[----:B------:R-:W3:Y:S01]  /*0bb0*/  S2R R7, SR_TID.Y ;  /* 0x0000000000077919 */ /* 0x000ee20000002200 */
[----:B------:R-:W-:Y:S01]  /*0bc0*/  MOV R20, R0 ;  /* 0x0000000000147202 */ /* 0x000fe20000000f00 */
[----:B------:R-:W-:-:S05]  /*0bd0*/  IMAD R17, R17, R18, RZ ;  /* 0x0000001211117224 */ /* 0x000fca00078e02ff */
[C---:B------:R-:W-:Y:S02]  /*0be0*/  IADD3 R4, PT, PT, R17.reuse, 0x10, RZ ;  /* 0x0000001011047810 */ /* 0x040fe40007ffe0ff */
[----:B------:R-:W-:Y:S02]  /*0bf0*/  LOP3.LUT R15, RZ, R17, RZ, 0x33, !PT ;  /* 0x00000011ff0f7212 */ /* 0x000fe400078e33ff */
[----:B------:R-:W-:Y:S01]  /*0c00*/  VIADDMNMX R4, R17, UR4, R4, !PT ;  /* 0x0000000411047c46 */ /* 0x000fe2000f800104 */
[----:B------:R-:W-:Y:S02]  /*0c10*/  UMOV UR4, 0x400 ;  /* 0x0000040000047882 */ /* 0x000fe40000000000 */
[----:B------:R-:W-:Y:S01]  /*0c20*/  UIADD3 UR6, UPT, UPT, UR4, 0x408, URZ ;  /* 0x0000040804067890 */ /* 0x000fe2000fffe0ff */
[----:B------:R-:W-:Y:S01]  /*0c30*/  IADD3 R15, PT, PT, R4, R15, RZ ;  /* 0x0000000f040f7210 */ /* 0x000fe20007ffe0ff */
[----:B------:R-:W-:-:S03]  /*0c40*/  UIADD3 UR4, UPT, UPT, UR4, 0x8, URZ ;  /* 0x0000000804047890 */ /* 0x000fc6000fffe0ff */
[C---:B------:R-:W-:Y:S02]  /*0c50*/  ISETP.GE.U32.AND P0, PT, R15.reuse, 0x30, PT ;  /* 0x000000300f00780c */ /* 0x040fe40003f06070 */
[----:B------:R-:W-:Y:S01]  /*0c60*/  LEA.HI R19, R15, 0x1, RZ, 0x1c ;  /* 0x000000010f137811 */ /* 0x000fe200078fe0ff */
[----:B--2---:R-:W-:Y:S02]  /*0c70*/  ULEA UR6, UR5, UR6, 0x18 ;  /* 0x0000000605067291 */ /* 0x004fe4000f8ec0ff */
[----:B------:R-:W-:Y:S01]  /*0c80*/  ULEA UR4, UR5, UR4, 0x18 ;  /* 0x0000000405047291 */ /* 0x000fe2000f8ec0ff */
[----:B------:R-:W-:-:S03]  /*0c90*/  LOP3.LUT P1, R14, R19, 0x3, RZ, 0xc0, !PT ;  /* 0x00000003130e7812 */ /* 0x000fc6000782c0ff */
[C---:B-1----:R-:W-:Y:S02]  /*0ca0*/  LEA R4, R8.reuse, UR6, 0x2 ;  /* 0x0000000608047c11 */ /* 0x042fe4000f8e10ff */
[C---:B---3--:R-:W-:Y:S02]  /*0cb0*/  LEA R5, R7.reuse, UR4, 0x6 ;  /* 0x0000000407057c11 */ /* 0x048fe4000f8e30ff */
[----:B------:R-:W-:Y:S02]  /*0cc0*/  LEA R6, R7, R4, 0x6 ;  /* 0x0000000407067211 */ /* 0x000fe400078e30ff */
[----:B------:R-:W-:Y:S01]  /*0cd0*/  LEA R7, R8, R5, 0x2 ;  /* 0x0000000508077211 */ /* 0x000fe200078e10ff */
[----:B------:R-:W-:Y:S06]  /*0ce0*/  @!P0 BRA `(.L_x_7) ;  /* 0x0000000c00448947 */ /* 0x000fec0003800000 */
[----:B------:R-:W-:Y:S02]  /*0cf0*/  LOP3.LUT R19, R19, 0x1ffffffc, RZ, 0xc0, !PT ;  /* 0x1ffffffc13137812 */ /* 0x000fe400078ec0ff */
[----:B------:R-:W-:Y:S02]  /*0d00*/  MOV R9, RZ ;  /* 0x000000ff00097202 */ /* 0x000fe40000000f00 */
[----:B------:R-:W-:Y:S02]  /*0d10*/  MOV R20, R0 ;  /* 0x0000000000147202 */ /* 0x000fe40000000f00 */
[----:B------:R-:W-:-:S07]  /*0d20*/  IADD3 R19, PT, PT, -R19, RZ, RZ ;  /* 0x000000ff13137210 */ /* 0x000fce0007ffe1ff */
.L_x_8:
[----:B------:R-:W1:Y:S01]  /*0d30*/  LDC.64 R28, c[0x0][0x388] ;  /* 0x0000e200ff1c7b82 */ /* 0x000e620000000a00 */
[----:B------:R-:W-:Y:S02]  /*0d40*/  IADD3 R11, PT, PT, R24, R17, RZ ;  /* 0x00000011180b7210 */ /* 0x000fe40007ffe0ff */
[----:B------:R-:W-:-:S05]  /*0d50*/  IADD3 R33, PT, PT, R25, R20, RZ ;  /* 0x0000001419217210 */ /* 0x000fca0007ffe0ff */
[----:B------:R-:W2:Y:S01]  /*0d60*/  LDC.64 R30, c[0x0][0x390] ;  /* 0x0000e400ff1e7b82 */ /* 0x000ea20000000a00 */
[----:B-1----:R-:W-:-:S05]  /*0d70*/  IMAD.WIDE R28, R11, 0x4, R28 ;  /* 0x000000040b1c7825 */ /* 0x002fca00078e021c */
[----:B------:R-:W3:Y:S01]  /*0d80*/  LDG.E R8, desc[UR36][R28.64] ;  /* 0x000000241c087981 */ /* 0x000ee2000c1e1900 */
[----:B--2---:R-:W-:-:S06]  /*0d90*/  IMAD.WIDE R32, R33, 0x4, R30 ;  /* 0x0000000421207825 */ /* 0x004fcc00078e021e */
[----:B------:R-:W2:Y:S01]  /*0da0*/  LDG.E R33, desc[UR36][R32.64] ;  /* 0x0000002420217981 */ /* 0x000ea2000c1e1900 */
[----:B------:R-:W-:Y:S05]  /*0db0*/  WARPSYNC.ALL ;  /* 0x0000000000007948 */ /* 0x000fea0003800000 */
[----:B------:R-:W-:Y:S01]  /*0dc0*/  IADD3 R20, PT, PT, R3, R20, RZ ;  /* 0x0000001403147210 */ /* 0x000fe20007ffe0ff */
[----:B---3--:R-:W-:Y:S04]  /*0dd0*/  STS [R7], R8 ;  /* 0x0000000807007388 */ /* 0x008fe80000000800 */
[----:B--2---:R-:W-:Y:S01]  /*0de0*/  STS [R6], R33 ;  /* 0x0000002106007388 */ /* 0x004fe20000000800 */
[----:B------:R-:W-:Y:S06]  /*0df0*/  BAR.SYNC.DEFER_BLOCKING 0x0 ;  /* 0x0000000000007b1d */ /* 0x000fec0000010000 */
[----:B------:R-:W-:Y:S04]  /*0e00*/  LDS R21, [R4] ;  /* 0x0000000004157984 */ /* 0x000fe80000000800 */
[----:B------:R-:W1:Y:S04]  /*0e10*/  LDS.64 R10, [R5] ;  /* 0x00000000050a7984 */ /* 0x000e680000000a00 */
[----:B------:R-:W2:Y:S04]  /*0e20*/  LDS R37, [R4+0x40] ;  /* 0x0000400004257984 */ /* 0x000ea80000000800 */
[----:B------:R-:W-:Y:S04]  /*0e30*/  LDS R35, [R4+0x80] ;  /* 0x0000800004237984 */ /* 0x000fe80000000800 */
[----:B------:R-:W3:Y:S04]  /*0e40*/  LDS.64 R12, [R5+0x8] ;  /* 0x00000800050c7984 */ /* 0x000ee80000000a00 */
[----:B------:R-:W4:Y:S04]  /*0e50*/  LDS R34, [R4+0xc0] ;  /* 0x0000c00004227984 */ /* 0x000f280000000800 */
[----:B------:R-:W-:Y:S04]  /*0e60*/  LDS R32, [R4+0x140] ;  /* 0x0001400004207984 */ /* 0x000fe80000000800 */
[----:B------:R-:W-:Y:S01]  /*0e70*/  LDS R33, [R4+0x180] ;  /* 0x0001800004217984 */ /* 0x000fe20000000800 */
[----:B-1----:R-:W-:-:S03]  /*0e80*/  FFMA R10, R10, R21, R9 ;  /* 0x000000150a0a7223 */ /* 0x002fc60000000009 */
[----:B------:R-:W-:Y:S04]  /*0e90*/  LDS R21, [R4+0x100] ;  /* 0x0001000004157984 */ /* 0x000fe80000000800 */
[----:B------:R-:W1:Y:S01]  /*0ea0*/  LDS.64 R8, [R5+0x10] ;  /* 0x0000100005087984 */ /* 0x000e620000000a00 */
[----:B--2---:R-:W-:-:S04]  /*0eb0*/  FFMA R11, R37, R11, R10 ;  /* 0x0000000b250b7223 */ /* 0x004fc8000000000a */
[----:B---3--:R-:W-:-:S04]  /*0ec0*/  FFMA R11, R12, R35, R11 ;  /* 0x000000230c0b7223 */ /* 0x008fc8000000000b */
[----:B----4-:R-:W-:Y:S02]  /*0ed0*/  FFMA R11, R34, R13, R11 ;  /* 0x0000000d220b7223 */ /* 0x010fe4000000000b */
[----:B------:R-:W2:Y:S04]  /*0ee0*/  LDS.64 R12, [R5+0x18] ;  /* 0x00001800050c7984 */ /* 0x000ea80000000a00 */
[----:B------:R-:W3:Y:S01]  /*0ef0*/  LDS R34, [R4+0x1c0] ;  /* 0x0001c00004227984 */ /* 0x000ee20000000800 */
[----:B-1----:R-:W-:-:S03]  /*0f00*/  FFMA R35, R8, R21, R11 ;  /* 0x0000001508237223 */ /* 0x002fc6000000000b */
[----:B------:R-:W-:Y:S04]  /*0f10*/  LDS R21, [R4+0x200] ;  /* 0x0002000004157984 */ /* 0x000fe80000000800 */
[----:B------:R-:W1:Y:S01]  /*0f20*/  LDS.64 R10, [R5+0x20] ;  /* 0x00002000050a7984 */ /* 0x000e620000000a00 */
[----:B------:R-:W-:-:S03]  /*0f30*/  FFMA R9, R32, R9, R35 ;  /* 0x0000000920097223 */ /* 0x000fc60000000023 */
[----:B------:R-:W4:Y:S01]  /*0f40*/  LDS R32, [R4+0x240] ;  /* 0x0002400004207984 */ /* 0x000f220000000800 */
[----:B--2---:R-:W-:-:S03]  /*0f50*/  FFMA R9, R12, R33, R9 ;  /* 0x000000210c097223 */ /* 0x004fc60000000009 */
[----:B------:R-:W-:Y:S01]  /*0f60*/  LDS R33, [R4+0x280] ;  /* 0x0002800004217984 */ /* 0x000fe20000000800 */
[----:B---3--:R-:W-:-:S03]  /*0f70*/  FFMA R9, R34, R13, R9 ;  /* 0x0000000d22097223 */ /* 0x008fc60000000009 */
[----:B------:R-:W2:Y:S04]  /*0f80*/  LDS.64 R12, [R5+0x28] ;  /* 0x00002800050c7984 */ /* 0x000ea80000000a00 */
[----:B------:R-:W-:Y:S01]  /*0f90*/  LDS R34, [R4+0x340] ;  /* 0x0003400004227984 */ /* 0x000fe20000000800 */
[----:B-1----:R-:W-:-:S03]  /*0fa0*/  FFMA R35, R10, R21, R9 ;  /* 0x000000150a237223 */ /* 0x002fc60000000009 */
[----:B------:R-:W1:Y:S04]  /*0fb0*/  LDS R10, [R4+0x2c0] ;  /* 0x0002c000040a7984 */ /* 0x000e680000000800 */
[----:B------:R-:W-:Y:S04]  /*0fc0*/  LDS R21, [R4+0x300] ;  /* 0x0003000004157984 */ /* 0x000fe80000000800 */
[----:B------:R-:W3:Y:S01]  /*0fd0*/  LDS.64 R8, [R5+0x30] ;  /* 0x0000300005087984 */ /* 0x000ee20000000a00 */
[----:B----4-:R-:W-:-:S03]  /*0fe0*/  FFMA R11, R32, R11, R35 ;  /* 0x0000000b200b7223 */ /* 0x010fc60000000023 */
[----:B------:R-:W-:Y:S01]  /*0ff0*/  LDS R35, [R4+0x380] ;  /* 0x0003800004237984 */ /* 0x000fe20000000800 */
[----:B--2---:R-:W-:Y:S01]  /*1000*/  FFMA R11, R12, R33, R11 ;  /* 0x000000210c0b7223 */ /* 0x004fe2000000000b */
[----:B------:R-:W-:-:S03]  /*1010*/  IADD3 R33, PT, PT, R25, R20, RZ ;  /* 0x0000001419217210 */ /* 0x000fc60007ffe0ff */
[----:B-1----:R-:W-:Y:S02]  /*1020*/  FFMA R11, R10, R13, R11 ;  /* 0x0000000d0a0b7223 */ /* 0x002fe4000000000b */
[----:B------:R-:W1:Y:S02]  /*1030*/  LDS.64 R12, [R5+0x38] ;  /* 0x00003800050c7984 */ /* 0x000e640000000a00 */
[----:B---3--:R-:W-:Y:S02]  /*1040*/  FFMA R37, R8, R21, R11 ;  /* 0x0000001508257223 */ /* 0x008fe4000000000b */
[----:B------:R-:W2:Y:S01]  /*1050*/  LDS R8, [R4+0x3c0] ;  /* 0x0003c00004087984 */ /* 0x000ea20000000800 */
[----:B------:R-:W-:Y:S01]  /*1060*/  BAR.SYNC.DEFER_BLOCKING 0x0 ;  /* 0x0000000000007b1d */ /* 0x000fe20000010000 */
[----:B------:R-:W-:-:S05]  /*1070*/  IMAD.WIDE R32, R33, 0x4, R30 ;  /* 0x0000000421207825 */ /* 0x000fca00078e021e */
[----:B------:R-:W3:Y:S04]  /*1080*/  LDG.E R36, desc[UR36][R28.64+0x40] ;  /* 0x000040241c247981 */ /* 0x000ee8000c1e1900 */
[----:B------:R-:W4:Y:S01]  /*1090*/  LDG.E R33, desc[UR36][R32.64] ;  /* 0x0000002420217981 */ /* 0x000f22000c1e1900 */
[----:B------:R-:W-:-:S04]  /*10a0*/  FFMA R9, R34, R9, R37 ;  /* 0x0000000922097223 */ /* 0x000fc80000000025 */
[----:B-1----:R-:W-:-:S04]  /*10b0*/  FFMA R9, R12, R35, R9 ;  /* 0x000000230c097223 */ /* 0x002fc80000000009 */
[----:B--2---:R-:W-:Y:S01]  /*10c0*/  FFMA R9, R8, R13, R9 ;  /* 0x0000000d08097223 */ /* 0x004fe20000000009 */
[----:B------:R-:W-:Y:S01]  /*10d0*/  IADD3 R20, PT, PT, R3, R20, RZ ;  /* 0x0000001403147210 */ /* 0x000fe20007ffe0ff */
[----:B---3--:R-:W-:Y:S04]  /*10e0*/  STS [R7], R36 ;  /* 0x0000002407007388 */ /* 0x008fe80000000800 */
[----:B----4-:R-:W-:Y:S01]  /*10f0*/  STS [R6], R33 ;  /* 0x0000002106007388 */ /* 0x010fe20000000800 */
[----:B------:R-:W-:Y:S06]  /*1100*/  BAR.SYNC.DEFER_BLOCKING 0x0 ;  /* 0x0000000000007b1d */ /* 0x000fec0000010000 */
[----:B------:R-:W-:Y:S04]  /*1110*/  LDS R21, [R4] ;  /* 0x0000000004157984 */ /* 0x000fe80000000800 */
[----:B------:R-:W1:Y:S04]  /*1120*/  LDS.64 R10, [R5] ;  /* 0x00000000050a7984 */ /* 0x000e680000000a00 */
[----:B------:R-:W2:Y:S04]  /*1130*/  LDS R34, [R4+0x40] ;  /* 0x0000400004227984 */ /* 0x000ea80000000800 */
[----:B------:R-:W-:Y:S04]  /*1140*/  LDS R33, [R4+0x80] ;  /* 0x0000800004217984 */ /* 0x000fe80000000800 */
[----:B------:R-:W3:Y:S04]  /*1150*/  LDS.64 R12, [R5+0x8] ;  /* 0x00000800050c7984 */ /* 0x000ee80000000a00 */
[----:B------:R-:W4:Y:S01]  /*1160*/  LDS R32, [R4+0xc0] ;  /* 0x0000c00004207984 */ /* 0x000f220000000800 */
[----:B-1----:R-:W-:-:S03]  /*1170*/  FFMA R35, R10, R21, R9 ;  /* 0x000000150a237223 */ /* 0x002fc60000000009 */
[----:B------:R-:W-:Y:S04]  /*1180*/  LDS R21, [R4+0x100] ;  /* 0x0001000004157984 */ /* 0x000fe80000000800 */
[----:B------:R-:W1:Y:S01]  /*1190*/  LDS.64 R8, [R5+0x10] ;  /* 0x0000100005087984 */ /* 0x000e620000000a00 */
[----:B--2---:R-:W-:-:S03]  /*11a0*/  FFMA R11, R34, R11, R35 ;  /* 0x0000000b220b7223 */ /* 0x004fc60000000023 */
[----:B------:R-:W2:Y:S01]  /*11b0*/  LDS R34, [R4+0x140] ;  /* 0x0001400004227984 */ /* 0x000ea20000000800 */
[----:B---3--:R-:W-:-:S03]  /*11c0*/  FFMA R11, R12, R33, R11 ;  /* 0x000000210c0b7223 */ /* 0x008fc6000000000b */
[----:B------:R-:W-:Y:S01]  /*11d0*/  LDS R33, [R4+0x180] ;  /* 0x0001800004217984 */ /* 0x000fe20000000800 */
[----:B----4-:R-:W-:-:S03]  /*11e0*/  FFMA R11, R32, R13, R11 ;  /* 0x0000000d200b7223 */ /* 0x010fc6000000000b */
        /* <DEDUP_REMOVED lines=10> */
[----:B------:R-:W3:Y:S01]  /*1290*/  LDS.64 R8, [R5+0x28] ;  /* 0x0000280005087984 */ /* 0x000ee20000000a00 */
[----:B-1----:R-:W-:-:S03]  /*12a0*/  FFMA R35, R10, R21, R13 ;  /* 0x000000150a237223 */ /* 0x002fc6000000000d */
[----:B------:R-:W1:Y:S04]  /*12b0*/  LDS R10, [R4+0x2c0] ;  /* 0x0002c000040a7984 */ /* 0x000e680000000800 */
[----:B------:R-:W-:Y:S04]  /*12c0*/  LDS R21, [R4+0x300] ;  /* 0x0003000004157984 */ /* 0x000fe80000000800 */
[----:B------:R-:W4:Y:S01]  /*12d0*/  LDS.64 R12, [R5+0x30] ;  /* 0x00003000050c7984 */ /* 0x000f220000000a00 */
[----:B--2---:R-:W-:-:S04]  /*12e0*/  FFMA R11, R34, R11, R35 ;  /* 0x0000000b220b7223 */ /* 0x004fc80000000023 */
[----:B---3--:R-:W-:Y:S01]  /*12f0*/  FFMA R11, R8, R33, R11 ;  /* 0x00000021080b7223 */ /* 0x008fe2000000000b */
[----:B------:R-:W-:-:S03]  /*1300*/  IADD3 R33, PT, PT, R25, R20, RZ ;  /* 0x0000001419217210 */ /* 0x000fc60007ffe0ff */
[----:B-1----:R-:W-:Y:S02]  /*1310*/  FFMA R9, R10, R9, R11 ;  /* 0x000000090a097223 */ /* 0x002fe4000000000b */
[----:B------:R-:W1:Y:S02]  /*1320*/  LDS R10, [R4+0x340] ;  /* 0x00034000040a7984 */ /* 0x000e640000000800 */
[----:B----4-:R-:W-:Y:S02]  /*1330*/  FFMA R11, R12, R21, R9 ;  /* 0x000000150c0b7223 */ /* 0x010fe40000000009 */
[----:B------:R-:W-:Y:S04]  /*1340*/  LDS R21, [R4+0x380] ;  /* 0x0003800004157984 */ /* 0x000fe80000000800 */
[----:B------:R-:W-:Y:S04]  /*1350*/  LDS R12, [R4+0x3c0] ;  /* 0x0003c000040c7984 */ /* 0x000fe80000000800 */
[----:B------:R-:W2:Y:S01]  /*1360*/  LDS.64 R8, [R5+0x38] ;  /* 0x0000380005087984 */ /* 0x000ea20000000a00 */
[----:B------:R-:W-:Y:S01]  /*1370*/  BAR.SYNC.DEFER_BLOCKING 0x0 ;  /* 0x0000000000007b1d */ /* 0x000fe20000010000 */
[----:B------:R-:W-:-:S05]  /*1380*/  IMAD.WIDE R32, R33, 0x4, R30 ;  /* 0x0000000421207825 */ /* 0x000fca00078e021e */
[----:B------:R-:W3:Y:S04]  /*1390*/  LDG.E R34, desc[UR36][R28.64+0x80] ;  /* 0x000080241c227981 */ /* 0x000ee8000c1e1900 */
[----:B------:R-:W4:Y:S01]  /*13a0*/  LDG.E R33, desc[UR36][R32.64] ;  /* 0x0000002420217981 */ /* 0x000f22000c1e1900 */
[----:B-1----:R-:W-:-:S04]  /*13b0*/  FFMA R35, R10, R13, R11 ;  /* 0x0000000d0a237223 */ /* 0x002fc8000000000b */
[----:B--2---:R-:W-:-:S04]  /*13c0*/  FFMA R21, R8, R21, R35 ;  /* 0x0000001508157223 */ /* 0x004fc80000000023 */
[----:B------:R-:W-:Y:S01]  /*13d0*/  FFMA R35, R12, R9, R21 ;  /* 0x000000090c237223 */ /* 0x000fe20000000015 */
        /* <DEDUP_REMOVED lines=13> */
[----:B------:R-:W-:Y:S01]  /*14b0*/  LDS R13, [R4+0x100] ;  /* 0x00010000040d7984 */ /* 0x000fe20000000800 */
[----:B--2---:R-:W-:-:S03]  /*14c0*/  FFMA R37, R37, R11, R10 ;  /* 0x0000000b25257223 */ /* 0x004fc6000000000a */
[----:B------:R-:W1:Y:S04]  /*14d0*/  LDS.64 R10, [R5+0x10] ;  /* 0x00001000050a7984 */ /* 0x000e680000000a00 */
[----:B------:R-:W2:Y:S01]  /*14e0*/  LDS R35, [R4+0x140] ;  /* 0x0001400004237984 */ /* 0x000ea20000000800 */
[----:B---3--:R-:W-:-:S04]  /*14f0*/  FFMA R21, R8, R21, R37 ;  /* 0x0000001508157223 */ /* 0x008fc80000000025 */
[----:B----4-:R-:W-:Y:S02]  /*1500*/  FFMA R33, R12, R9, R21 ;  /* 0x000000090c217223 */ /* 0x010fe40000000015 */
[----:B------:R-:W-:Y:S04]  /*1510*/  LDS R21, [R4+0x180] ;  /* 0x0001800004157984 */ /* 0x000fe80000000800 */
[----:B------:R-:W3:Y:S04]  /*1520*/  LDS.64 R8, [R5+0x18] ;  /* 0x0000180005087984 */ /* 0x000ee80000000a00 */
[----:B------:R-:W4:Y:S01]  /*1530*/  LDS R12, [R4+0x1c0] ;  /* 0x0001c000040c7984 */ /* 0x000f220000000800 */
[----:B-1----:R-:W-:-:S03]  /*1540*/  FFMA R10, R10, R13, R33 ;  /* 0x0000000d0a0a7223 */ /* 0x002fc60000000021 */
[----:B------:R-:W-:Y:S01]  /*1550*/  LDS R13, [R4+0x200] ;  /* 0x00020000040d7984 */ /* 0x000fe20000000800 */
[----:B--2---:R-:W-:-:S03]  /*1560*/  FFMA R35, R35, R11, R10 ;  /* 0x0000000b23237223 */ /* 0x004fc6000000000a */
[----:B------:R-:W1:Y:S04]  /*1570*/  LDS.64 R10, [R5+0x20] ;  /* 0x00002000050a7984 */ /* 0x000e680000000a00 */
[----:B------:R-:W-:Y:S01]  /*1580*/  LDS R33, [R4+0x280] ;  /* 0x0002800004217984 */ /* 0x000fe20000000800 */
[----:B---3--:R-:W-:-:S04]  /*1590*/  FFMA R21, R8, R21, R35 ;  /* 0x0000001508157223 */ /* 0x008fc80000000023 */
[----:B----4-:R-:W-:Y:S02]  /*15a0*/  FFMA R21, R12, R9, R21 ;  /* 0x000000090c157223 */ /* 0x010fe40000000015 */
[----:B------:R-:W2:Y:S04]  /*15b0*/  LDS.64 R8, [R5+0x28] ;  /* 0x0000280005087984 */ /* 0x000ea80000000a00 */
[----:B------:R-:W3:Y:S01]  /*15c0*/  LDS R12, [R4+0x2c0] ;  /* 0x0002c000040c7984 */ /* 0x000ee20000000800 */
[----:B-1----:R-:W-:-:S03]  /*15d0*/  FFMA R13, R10, R13, R21 ;  /* 0x0000000d0a0d7223 */ /* 0x002fc60000000015 */
[----:B------:R-:W-:Y:S01]  /*15e0*/  LDS R21, [R4+0x300] ;  /* 0x0003000004157984 */ /* 0x000fe20000000800 */
[----:B------:R-:W-:Y:S01]  /*15f0*/  FFMA R11, R32, R11, R13 ;  /* 0x0000000b200b7223 */ /* 0x000fe2000000000d */
[----:B------:R-:W-:Y:S02]  /*1600*/  IADD3 R13, PT, PT, R25, R20, RZ ;  /* 0x00000014190d7210 */ /* 0x000fe40007ffe0ff */
[----:B------:R-:W-:Y:S03]  /*1610*/  LDS R32, [R4+0x3c0] ;  /* 0x0003c00004207984 */ /* 0x000fe60000000800 */
[----:B------:R-:W-:-:S04]  /*1620*/  IMAD.WIDE R30, R13, 0x4, R30 ;  /* 0x000000040d1e7825 */ /* 0x000fc800078e021e */
[----:B--2---:R-:W-:Y:S02]  /*1630*/  FFMA R11, R8, R33, R11 ;  /* 0x00000021080b7223 */ /* 0x004fe4000000000b */
[----:B------:R-:W-:Y:S02]  /*1640*/  LDS R33, [R4+0x380] ;  /* 0x0003800004217984 */ /* 0x000fe40000000800 */
[----:B---3--:R-:W-:Y:S02]  /*1650*/  FFMA R37, R12, R9, R11 ;  /* 0x000000090c257223 */ /* 0x008fe4000000000b */
[----:B------:R-:W1:Y:S04]  /*1660*/  LDS.64 R12, [R5+0x30] ;  /* 0x00003000050c7984 */ /* 0x000e680000000a00 */
[----:B------:R-:W2:Y:S01]  /*1670*/  LDS.64 R10, [R5+0x38] ;  /* 0x00003800050a7984 */ /* 0x000ea20000000a00 */
[----:B------:R-:W-:Y:S06]  /*1680*/  BAR.SYNC.DEFER_BLOCKING 0x0 ;  /* 0x0000000000007b1d */ /* 0x000fec0000010000 */
[----:B------:R-:W3:Y:S04]  /*1690*/  LDG.E R29, desc[UR36][R28.64+0xc0] ;  /* 0x0000c0241c1d7981 */ /* 0x000ee8000c1e1900 */
[----:B------:R-:W4:Y:S01]  /*16a0*/  LDG.E R31, desc[UR36][R30.64] ;  /* 0x000000241e1f7981 */ /* 0x000f22000c1e1900 */
[----:B-1----:R-:W-:-:S04]  /*16b0*/  FFMA R21, R12, R21, R37 ;  /* 0x000000150c157223 */ /* 0x002fc80000000025 */
[----:B------:R-:W-:-:S04]  /*16c0*/  FFMA R37, R36, R13, R21 ;  /* 0x0000000d24257223 */ /* 0x000fc80000000015 */
[----:B--2---:R-:W-:-:S04]  /*16d0*/  FFMA R33, R10, R33, R37 ;  /* 0x000000210a217223 */ /* 0x004fc80000000025 */
[----:B------:R-:W-:Y:S01]  /*16e0*/  FFMA R33, R32, R11, R33 ;  /* 0x0000000b20217223 */ /* 0x000fe20000000021 */
[----:B------:R-:W-:-:S04]  /*16f0*/  IADD3 R19, PT, PT, R19, 0x4, RZ ;  /* 0x0000000413137810 */ /* 0x000fc80007ffe0ff */
[----:B------:R-:W-:Y:S02]  /*1700*/  ISETP.NE.AND P0, PT, R19, RZ, PT ;  /* 0x000000ff1300720c */ /* 0x000fe40003f05270 */
[----:B------:R-:W-:Y:S02]  /*1710*/  IADD3 R17, PT, PT, R17, 0x40, RZ ;  /* 0x0000004011117810 */ /* 0x000fe40007ffe0ff */
        /* <DEDUP_REMOVED lines=11> */
[----:B------:R-:W5:Y:S04]  /*17d0*/  LDS.64 R10, [R5+0x10] ;  /* 0x00001000050a7984 */ /* 0x000f680000000a00 */
[----:B------:R-:W0:Y:S04]  /*17e0*/  LDS R30, [R4+0x140] ;  /* 0x00014000041e7984 */ /* 0x000e280000000800 */
[----:B------:R-:W-:Y:S04]  /*17f0*/  LDS R31, [R4+0x180] ;  /* 0x00018000041f7984 */ /* 0x000fe80000000800 */
[----:B------:R-:W-:Y:S01]  /*1800*/  LDS R32, [R4+0x1c0] ;  /* 0x0001c00004207984 */ /* 0x000fe20000000800 */
[----:B-1----:R-:W-:-:S04]  /*1810*/  FFMA R33, R8, R35, R33 ;  /* 0x0000002308217223 */ /* 0x002fc80000000021 */
[----:B--2---:R-:W-:Y:S02]  /*1820*/  FFMA R33, R34, R9, R33 ;  /* 0x0000000922217223 */ /* 0x004fe40000000021 */
[----:B------:R-:W1:Y:S02]  /*1830*/  LDS.64 R8, [R5+0x18] ;  /* 0x0000180005087984 */ /* 0x000e640000000a00 */
[----:B---3--:R-:W-:-:S04]  /*1840*/  FFMA R21, R12, R21, R33 ;  /* 0x000000150c157223 */ /* 0x008fc80000000021 */
[----:B----4-:R-:W-:Y:S02]  /*1850*/  FFMA R33, R28, R13, R21 ;  /* 0x0000000d1c217223 */ /* 0x010fe40000000015 */
[----:B------:R-:W-:Y:S04]  /*1860*/  LDS R21, [R4+0x200] ;  /* 0x0002000004157984 */ /* 0x000fe80000000800 */
[----:B------:R-:W2:Y:S04]  /*1870*/  LDS.64 R12, [R5+0x20] ;  /* 0x00002000050c7984 */ /* 0x000ea80000000a00 */
[----:B------:R-:W3:Y:S01]  /*1880*/  LDS R28, [R4+0x240] ;  /* 0x00024000041c7984 */ /* 0x000ee20000000800 */
[----:B-----5:R-:W-:-:S04]  /*1890*/  FFMA R29, R10, R29, R33 ;  /* 0x0000001d0a1d7223 */ /* 0x020fc80000000021 */
[----:B0-----:R-:W-:Y:S02]  /*18a0*/  FFMA R33, R30, R11, R29 ;  /* 0x0000000b1e217223 */ /* 0x001fe4000000001d */
[----:B------:R-:W-:Y:S04]  /*18b0*/  LDS R29, [R4+0x280] ;  /* 0x00028000041d7984 */ /* 0x000fe80000000800 */
[----:B------:R-:W0:Y:S04]  /*18c0*/  LDS.64 R10, [R5+0x28] ;  /* 0x00002800050a7984 */ /* 0x000e280000000a00 */
[----:B------:R-:W4:Y:S01]  /*18d0*/  LDS R30, [R4+0x2c0] ;  /* 0x0002c000041e7984 */ /* 0x000f220000000800 */
[----:B-1----:R-:W-:-:S04]  /*18e0*/  FFMA R31, R8, R31, R33 ;  /* 0x0000001f081f7223 */ /* 0x002fc80000000021 */
[----:B------:R-:W-:Y:S02]  /*18f0*/  FFMA R33, R32, R9, R31 ;  /* 0x0000000920217223 */ /* 0x000fe4000000001f */
[----:B------:R-:W-:Y:S04]  /*1900*/  LDS R31, [R4+0x300] ;  /* 0x00030000041f7984 */ /* 0x000fe80000000800 */
[----:B------:R-:W1:Y:S04]  /*1910*/  LDS.64 R8, [R5+0x30] ;  /* 0x0000300005087984 */ /* 0x000e680000000a00 */
[----:B------:R-:W5:Y:S01]  /*1920*/  LDS R32, [R4+0x340] ;  /* 0x0003400004207984 */ /* 0x000f620000000800 */
[----:B--2---:R-:W-:-:S03]  /*1930*/  FFMA R21, R12, R21, R33 ;  /* 0x000000150c157223 */ /* 0x004fc60000000021 */
[----:B------:R-:W-:Y:S01]  /*1940*/  LDS R33, [R4+0x380] ;  /* 0x0003800004217984 */ /* 0x000fe20000000800 */
[----:B---3--:R-:W-:-:S03]  /*1950*/  FFMA R21, R28, R13, R21 ;  /* 0x0000000d1c157223 */ /* 0x008fc60000000015 */
[----:B------:R-:W2:Y:S04]  /*1960*/  LDS.64 R12, [R5+0x38] ;  /* 0x00003800050c7984 */ /* 0x000ea80000000a00 */
[----:B------:R-:W3:Y:S01]  /*1970*/  LDS R28, [R4+0x3c0] ;  /* 0x0003c000041c7984 */ /* 0x000ee20000000800 */
[----:B0-----:R-:W-:-:S04]  /*1980*/  FFMA R21, R10, R29, R21 ;  /* 0x0000001d0a157223 */ /* 0x001fc80000000015 */
[----:B----4-:R-:W-:-:S04]  /*1990*/  FFMA R11, R30, R11, R21 ;  /* 0x0000000b1e0b7223 */ /* 0x010fc80000000015 */
[----:B-1----:R-:W-:-:S04]  /*19a0*/  FFMA R11, R8, R31, R11 ;  /* 0x0000001f080b7223 */ /* 0x002fc8000000000b */
[----:B-----5:R-:W-:-:S04]  /*19b0*/  FFMA R9, R32, R9, R11 ;  /* 0x0000000920097223 */ /* 0x020fc8000000000b */
[----:B--2---:R-:W-:-:S04]  /*19c0*/  FFMA R9, R12, R33, R9 ;  /* 0x000000210c097223 */ /* 0x004fc80000000009 */
[----:B---3--:R-:W-:Y:S01]  /*19d0*/  FFMA R9, R28, R13, R9 ;  /* 0x0000000d1c097223 */ /* 0x008fe20000000009 */
[----:B------:R-:W-:Y:S06]  /*19e0*/  BAR.SYNC.DEFER_BLOCKING 0x0 ;  /* 0x0000000000007b1d */ /* 0x000fec0000010000 */
[----:B------:R-:W-:Y:S05]  /*19f0*/  @P0 BRA `(.L_x_8) ;  /* 0xfffffff000cc0947 */ /* 0x000fea000383ffff */
.L_x_7:
[----:B------:R-:W-:Y:S05]  /*1a00*/  @!P1 BRA `(.L_x_6) ;  /* 0x0000000800849947 */ /* 0x000fea0003800000 */
[----:B------:R-:W-:Y:S02]  /*1a10*/  ISETP.NE.AND P1, PT, R14, 0x1, PT ;  /* 0x000000010e00780c */ /* 0x000fe40003f25270 */
[----:B------:R-:W-:-:S11]  /*1a20*/  LOP3.LUT P0, RZ, R15, 0x10, RZ, 0xc0, !PT ;  /* 0x000000100fff7812 */ /* 0x000fd6000780c0ff */
[----:B------:R-:W-:Y:S05]  /*1a30*/  @!P1 BRA `(.L_x_9) ;  /* 0x0000000400a09947 */ /* 0x000fea0003800000 */
        /* <DEDUP_REMOVED lines=20> */
[----:B------:R-:W-:Y:S04]  /*1b80*/  LDS R34, [R4+0x1c0] ;  /* 0x0001c00004227984 */ /* 0x000fe80000000800 */
[----:B------:R-:W-:Y:S04]  /*1b90*/  LDS R31, [R4+0x200] ;  /* 0x00020000041f7984 */ /* 0x000fe80000000800 */
[----:B------:R-:W-:Y:S01]  /*1ba0*/  LDS R36, [R4+0x2c0] ;  /* 0x0002c00004247984 */ /* 0x000fe20000000800 */
[----:B-1----:R-:W-:-:S03]  /*1bb0*/  FFMA R12, R12, R19, R9 ;  /* 0x000000130c0c7223 */ /* 0x002fc60000000009 */
[----:B------:R-:W-:Y:S01]  /*1bc0*/  LDS R19, [R4+0x100] ;  /* 0x0001000004137984 */ /* 0x000fe20000000800 */
[----:B--2---:R-:W-:-:S03]  /*1bd0*/  FFMA R13, R21, R13, R12 ;  /* 0x0000000d150d7223 */ /* 0x004fc6000000000c */
[----:B------:R-:W1:Y:S04]  /*1be0*/  LDS.64 R8, [R5+0x10] ;  /* 0x0000100005087984 */ /* 0x000e680000000a00 */
[----:B------:R-:W-:Y:S01]  /*1bf0*/  LDS R21, [R4+0x180] ;  /* 0x0001800004157984 */ /* 0x000fe20000000800 */
[----:B---3--:R-:W-:-:S03]  /*1c00*/  FFMA R33, R10, R33, R13 ;  /* 0x000000210a217223 */ /* 0x008fc6000000000d */
[----:B------:R-:W2:Y:S01]  /*1c10*/  LDS.64 R12, [R5+0x18] ;  /* 0x00001800050c7984 */ /* 0x000ea20000000a00 */
[----:B----4-:R-:W-:-:S03]  /*1c20*/  FFMA R33, R32, R11, R33 ;  /* 0x0000000b20217223 */ /* 0x010fc60000000021 */
[----:B------:R-:W3:Y:S04]  /*1c30*/  LDS.64 R10, [R5+0x20] ;  /* 0x00002000050a7984 */ /* 0x000ee80000000a00 */
[----:B------:R-:W4:Y:S01]  /*1c40*/  LDS R32, [R4+0x240] ;  /* 0x0002400004207984 */ /* 0x000f220000000800 */
[----:B-1----:R-:W-:-:S03]  /*1c50*/  FFMA R19, R8, R19, R33 ;  /* 0x0000001308137223 */ /* 0x002fc60000000021 */
[----:B------:R-:W-:Y:S01]  /*1c60*/  LDS R33, [R4+0x300] ;  /* 0x0003000004217984 */ /* 0x000fe20000000800 */
[----:B------:R-:W-:-:S03]  /*1c70*/  FFMA R9, R30, R9, R19 ;  /* 0x000000091e097223 */ /* 0x000fc60000000013 */
[----:B------:R-:W-:Y:S01]  /*1c80*/  LDS R19, [R4+0x380] ;  /* 0x0003800004137984 */ /* 0x000fe20000000800 */
[----:B--2---:R-:W-:-:S03]  /*1c90*/  FFMA R9, R12, R21, R9 ;  /* 0x000000150c097223 */ /* 0x004fc60000000009 */
[----:B------:R-:W-:Y:S01]  /*1ca0*/  LDS R21, [R4+0x280] ;  /* 0x0002800004157984 */ /* 0x000fe20000000800 */
[----:B------:R-:W-:-:S03]  /*1cb0*/  FFMA R9, R34, R13, R9 ;  /* 0x0000000d22097223 */ /* 0x000fc60000000009 */
[----:B------:R-:W-:Y:S01]  /*1cc0*/  LDS R34, [R4+0x340] ;  /* 0x0003400004227984 */ /* 0x000fe20000000800 */
[----:B---3--:R-:W-:-:S03]  /*1cd0*/  FFMA R9, R10, R31, R9 ;  /* 0x0000001f0a097223 */ /* 0x008fc60000000009 */
[----:B------:R-:W-:Y:S01]  /*1ce0*/  LDS.64 R12, [R5+0x30] ;  /* 0x00003000050c7984 */ /* 0x000fe20000000a00 */
[----:B----4-:R-:W-:-:S03]  /*1cf0*/  FFMA R35, R32, R11, R9 ;  /* 0x0000000b20237223 */ /* 0x010fc60000000009 */
[----:B------:R-:W-:Y:S04]  /*1d00*/  LDS R32, [R4+0x3c0] ;  /* 0x0003c00004207984 */ /* 0x000fe80000000800 */
[----:B------:R-:W1:Y:S04]  /*1d10*/  LDS.64 R8, [R5+0x28] ;  /* 0x0000280005087984 */ /* 0x000e680000000a00 */
[----:B------:R-:W2:Y:S01]  /*1d20*/  LDS.64 R10, [R5+0x38] ;  /* 0x00003800050a7984 */ /* 0x000ea20000000a00 */
[----:B------:R-:W-:Y:S01]  /*1d30*/  BAR.SYNC.DEFER_BLOCKING 0x0 ;  /* 0x0000000000007b1d */ /* 0x000fe20000010000 */
[----:B------:R-:W-:-:S05]  /*1d40*/  IADD3 R31, PT, PT, R25, R20, RZ ;  /* 0x00000014191f7210 */ /* 0x000fca0007ffe0ff */
[----:B------:R-:W-:Y:S01]  /*1d50*/  IMAD.WIDE R30, R31, 0x4, R14 ;  /* 0x000000041f1e7825 */ /* 0x000fe200078e020e */
[----:B------:R-:W3:Y:S05]  /*1d60*/  LDG.E R37, desc[UR36][R28.64+0x40] ;  /* 0x000040241c257981 */ /* 0x000eea000c1e1900 */
[----:B------:R-:W4:Y:S01]  /*1d70*/  LDG.E R31, desc[UR36][R30.64] ;  /* 0x000000241e1f7981 */ /* 0x000f22000c1e1900 */
[----:B-1----:R-:W-:-:S04]  /*1d80*/  FFMA R35, R8, R21, R35 ;  /* 0x0000001508237223 */ /* 0x002fc80000000023 */
[----:B------:R-:W-:-:S04]  /*1d90*/  FFMA R9, R36, R9, R35 ;  /* 0x0000000924097223 */ /* 0x000fc80000000023 */
[----:B------:R-:W-:-:S04]  /*1da0*/  FFMA R33, R12, R33, R9 ;  /* 0x000000210c217223 */ /* 0x000fc80000000009 */
[----:B------:R-:W-:Y:S01]  /*1db0*/  FFMA R13, R34, R13, R33 ;  /* 0x0000000d220d7223 */ /* 0x000fe20000000021 */
[----:B------:R-:W-:Y:S02]  /*1dc0*/  IADD3 R20, PT, PT, R3, R20, RZ ;  /* 0x0000001403147210 */ /* 0x000fe40007ffe0ff */
[----:B------:R-:W-:Y:S01]  /*1dd0*/  IADD3 R17, PT, PT, R17, 0x20, RZ ;  /* 0x0000002011117810 */ /* 0x000fe20007ffe0ff */
[----:B---3--:R-:W-:Y:S04]  /*1de0*/  STS [R7], R37 ;  /* 0x0000002507007388 */ /* 0x008fe80000000800 */
[----:B----4-:R2:W-:Y:S01]  /*1df0*/  STS [R6], R31 ;  /* 0x0000001f06007388 */ /* 0x0105e20000000800 */
[----:B------:R-:W-:Y:S01]  /*1e00*/  BAR.SYNC.DEFER_BLOCKING 0x0 ;  /* 0x0000000000007b1d */ /* 0x000fe20000010000 */
[----:B--2---:R-:W-:-:S05]  /*1e10*/  FFMA R31, R10, R19, R13 ;  /* 0x000000130a1f7223 */ /* 0x004fca000000000d */
        /* <DEDUP_REMOVED lines=8> */
[----:B------:R-:W0:Y:S01]  /*1ea0*/  LDS R34, [R4+0x140] ;  /* 0x0001400004227984 */ /* 0x000e220000000800 */
[----:B------:R-:W-:-:S03]  /*1eb0*/  FFMA R33, R32, R11, R31 ;  /* 0x0000000b20217223 */ /* 0x000fc6000000001f */
[----:B------:R-:W-:Y:S04]  /*1ec0*/  LDS R31, [R4+0x180] ;  /* 0x00018000041f7984 */ /* 0x000fe80000000800 */
[----:B------:R-:W0:Y:S04]  /*1ed0*/  LDS.64 R10, [R5+0x18] ;  /* 0x00001800050a7984 */ /* 0x000e280000000a00 */
[----:B------:R-:W0:Y:S01]  /*1ee0*/  LDS R32, [R4+0x1c0] ;  /* 0x0001c00004207984 */ /* 0x000e220000000800 */
[----:B-1----:R-:W-:-:S04]  /*1ef0*/  FFMA R21, R14, R21, R33 ;  /* 0x000000150e157223 */ /* 0x002fc80000000021 */
[----:B--2---:R-:W-:Y:S02]  /*1f00*/  FFMA R15, R28, R15, R21 ;  /* 0x0000000f1c0f7223 */ /* 0x004fe40000000015 */
[----:B------:R-:W-:Y:S04]  /*1f10*/  LDS R21, [R4+0x200] ;  /* 0x0002000004157984 */ /* 0x000fe80000000800 */
[----:B------:R-:W-:Y:S01]  /*1f20*/  LDS R28, [R4+0x240] ;  /* 0x00024000041c7984 */ /* 0x000fe20000000800 */
[----:B---3--:R-:W-:-:S03]  /*1f30*/  FFMA R29, R8, R29, R15 ;  /* 0x0000001d081d7223 */ /* 0x008fc6000000000f */
[----:B------:R-:W1:Y:S01]  /*1f40*/  LDS.64 R14, [R5+0x20] ;  /* 0x00002000050e7984 */ /* 0x000e620000000a00 */
[----:B----4-:R-:W-:-:S03]  /*1f50*/  FFMA R9, R30, R9, R29 ;  /* 0x000000091e097223 */ /* 0x010fc6000000001d */
[----:B------:R-:W-:Y:S01]  /*1f60*/  LDS R30, [R4+0x2c0] ;  /* 0x0002c000041e7984 */ /* 0x000fe20000000800 */
[----:B-----5:R-:W-:-:S03]  /*1f70*/  FFMA R29, R12, R19, R9 ;  /* 0x000000130c1d7223 */ /* 0x020fc60000000009 */
[----:B------:R-:W-:Y:S01]  /*1f80*/  LDS R19, [R4+0x280] ;  /* 0x0002800004137984 */ /* 0x000fe20000000800 */
[----:B0-----:R-:W-:-:S03]  /*1f90*/  FFMA R13, R34, R13, R29 ;  /* 0x0000000d220d7223 */ /* 0x001fc6000000001d */
[----:B------:R-:W0:Y:S04]  /*1fa0*/  LDS.64 R8, [R5+0x28] ;  /* 0x0000280005087984 */ /* 0x000e280000000a00 */
[----:B------:R-:W-:Y:S01]  /*1fb0*/  LDS R29, [R4+0x300] ;  /* 0x00030000041d7984 */ /* 0x000fe20000000800 */
[----:B------:R-:W-:-:S03]  /*1fc0*/  FFMA R31, R10, R31, R13 ;  /* 0x0000001f0a1f7223 */ /* 0x000fc6000000000d */
[----:B------:R-:W2:Y:S04]  /*1fd0*/  LDS.64 R12, [R5+0x30] ;  /* 0x00003000050c7984 */ /* 0x000ea80000000a00 */
[----:B------:R-:W3:Y:S01]  /*1fe0*/  LDS R34, [R4+0x340] ;  /* 0x0003400004227984 */ /* 0x000ee20000000800 */
[----:B------:R-:W-:-:S03]  /*1ff0*/  FFMA R33, R32, R11, R31 ;  /* 0x0000000b20217223 */ /* 0x000fc6000000001f */
[----:B------:R-:W-:Y:S04]  /*2000*/  LDS R31, [R4+0x380] ;  /* 0x00038000041f7984 */ /* 0x000fe80000000800 */
[----:B------:R-:W4:Y:S04]  /*2010*/  LDS.64 R10, [R5+0x38] ;  /* 0x00003800050a7984 */ /* 0x000f280000000a00 */
[----:B------:R-:W5:Y:S01]  /*2020*/  LDS R32, [R4+0x3c0] ;  /* 0x0003c00004207984 */ /* 0x000f620000000800 */
[----:B-1----:R-:W-:-:S04]  /*2030*/  FFMA R21, R14, R21, R33 ;  /* 0x000000150e157223 */ /* 0x002fc80000000021 */
[----:B------:R-:W-:-:S04]  /*2040*/  FFMA R15, R28, R15, R21 ;  /* 0x0000000f1c0f7223 */ /* 0x000fc80000000015 */
[----:B0-----:R-:W-:-:S04]  /*2050*/  FFMA R15, R8, R19, R15 ;  /* 0x00000013080f7223 */ /* 0x001fc8000000000f */
[----:B------:R-:W-:-:S04]  /*2060*/  FFMA R9, R30, R9, R15 ;  /* 0x000000091e097223 */ /* 0x000fc8000000000f */
[----:B--2---:R-:W-:-:S04]  /*2070*/  FFMA R9, R12, R29, R9 ;  /* 0x0000001d0c097223 */ /* 0x004fc80000000009 */
[----:B---3--:R-:W-:-:S04]  /*2080*/  FFMA R9, R34, R13, R9 ;  /* 0x0000000d22097223 */ /* 0x008fc80000000009 */
[----:B----4-:R-:W-:-:S04]  /*2090*/  FFMA R9, R10, R31, R9 ;  /* 0x0000001f0a097223 */ /* 0x010fc80000000009 */
[----:B-----5:R-:W-:Y:S01]  /*20a0*/  FFMA R9, R32, R11, R9 ;  /* 0x0000000b20097223 */ /* 0x020fe20000000009 */
[----:B------:R-:W-:Y:S06]  /*20b0*/  BAR.SYNC.DEFER_BLOCKING 0x0 ;  /* 0x0000000000007b1d */ /* 0x000fec0000010000 */
.L_x_9:
[----:B------:R-:W-:Y:S05]  /*20c0*/  @P0 BRA `(.L_x_6) ;  /* 0x0000000000d40947 */ /* 0x000fea0003800000 */
        /* <DEDUP_REMOVED lines=22> */
[----:B------:R-:W0:Y:S04]  /*2230*/  LDS.64 R6, [R5+0x18] ;  /* 0x0000180005067984 */ /* 0x000e280000000a00 */
[----:B------:R-:W0:Y:S01]  /*2240*/  LDS R20, [R4+0x1c0] ;  /* 0x0001c00004147984 */ /* 0x000e220000000800 */
[----:B-1----:R-:W-:-:S03]  /*2250*/  FFMA R10, R10, R19, R9 ;  /* 0x000000130a0a7223 */ /* 0x002fc60000000009 */
[----:B------:R-:W-:Y:S01]  /*2260*/  LDS R19, [R4+0x200] ;  /* 0x0002000004137984 */ /* 0x000fe20000000800 */
[----:B--2---:R-:W-:-:S03]  /*2270*/  FFMA R11, R31, R11, R10 ;  /* 0x0000000b1f0b7223 */ /* 0x004fc6000000000a */
[----:B------:R-:W1:Y:S04]  /*2280*/  LDS.64 R8, [R5+0x20] ;  /* 0x0000200005087984 */ /* 0x000e680000000a00 */
[----:B------:R-:W2:Y:S01]  /*2290*/  LDS R30, [R4+0x240] ;  /* 0x00024000041e7984 */ /* 0x000ea20000000800 */
[----:B---3--:R-:W-:-:S03]  /*22a0*/  FFMA R33, R14, R33, R11 ;  /* 0x000000210e217223 */ /* 0x008fc6000000000b */
[----:B------:R-:W-:Y:S01]  /*22b0*/  LDS R21, [R4+0x280] ;  /* 0x0002800004157984 */ /* 0x000fe20000000800 */
[----:B----4-:R-:W-:-:S03]  /*22c0*/  FFMA R15, R32, R15, R33 ;  /* 0x0000000f200f7223 */ /* 0x010fc60000000021 */
[----:B------:R-:W3:Y:S04]  /*22d0*/  LDS.64 R10, [R5+0x28] ;  /* 0x00002800050a7984 */ /* 0x000ee80000000a00 */
[----:B------:R-:W4:Y:S01]  /*22e0*/  LDS R32, [R4+0x2c0] ;  /* 0x0002c00004207984 */ /* 0x000f220000000800 */
[----:B-----5:R-:W-:-:S03]  /*22f0*/  FFMA R31, R12, R29, R15 ;  /* 0x0000001d0c1f7223 */ /* 0x020fc6000000000f */
[----:B------:R-:W-:Y:S04]  /*2300*/  LDS R29, [R4+0x300] ;  /* 0x00030000041d7984 */ /* 0x000fe80000000800 */
[----:B------:R-:W5:Y:S01]  /*2310*/  LDS.64 R14, [R5+0x30] ;  /* 0x00003000050e7984 */ /* 0x000f620000000a00 */
[----:B0-----:R-:W-:-:S03]  /*2320*/  FFMA R33, R28, R13, R31 ;  /* 0x0000000d1c217223 */ /* 0x001fc6000000001f */
[----:B------:R-:W0:Y:S04]  /*2330*/  LDS R34, [R4+0x340] ;  /* 0x0003400004227984 */ /* 0x000e280000000800 */
[----:B------:R-:W-:Y:S04]  /*2340*/  LDS R31, [R4+0x380] ;  /* 0x00038000041f7984 */ /* 0x000fe80000000800 */
[----:B------:R-:W0:Y:S04]  /*2350*/  LDS.64 R12, [R5+0x38] ;  /* 0x00003800050c7984 */ /* 0x000e280000000a00 */
[----:B------:R-:W0:Y:S01]  /*2360*/  LDS R28, [R4+0x3c0] ;  /* 0x0003c000041c7984 */ /* 0x000e220000000800 */
[----:B------:R-:W-:-:S04]  /*2370*/  FFMA R17, R6, R17, R33 ;  /* 0x0000001106117223 */ /* 0x000fc80000000021 */
[----:B------:R-:W-:-:S04]  /*2380*/  FFMA R7, R20, R7, R17 ;  /* 0x0000000714077223 */ /* 0x000fc80000000011 */
[----:B-1----:R-:W-:-:S04]  /*2390*/  FFMA R7, R8, R19, R7 ;  /* 0x0000001308077223 */ /* 0x002fc80000000007 */
[----:B--2---:R-:W-:-:S04]  /*23a0*/  FFMA R7, R30, R9, R7 ;  /* 0x000000091e077223 */ /* 0x004fc80000000007 */
[----:B---3--:R-:W-:-:S04]  /*23b0*/  FFMA R7, R10, R21, R7 ;  /* 0x000000150a077223 */ /* 0x008fc80000000007 */
[----:B----4-:R-:W-:-:S04]  /*23c0*/  FFMA R7, R32, R11, R7 ;  /* 0x0000000b20077223 */ /* 0x010fc80000000007 */
[----:B-----5:R-:W-:-:S04]  /*23d0*/  FFMA R7, R14, R29, R7 ;  /* 0x0000001d0e077223 */ /* 0x020fc80000000007 */
[----:B0-----:R-:W-:-:S04]  /*23e0*/  FFMA R7, R34, R15, R7 ;  /* 0x0000000f22077223 */ /* 0x001fc80000000007 */
[----:B------:R-:W-:-:S04]  /*23f0*/  FFMA R7, R12, R31, R7 ;  /* 0x0000001f0c077223 */ /* 0x000fc80000000007 */
[----:B------:R-:W-:Y:S01]  /*2400*/  FFMA R9, R28, R13, R7 ;  /* 0x0000000d1c097223 */ /* 0x000fe20000000007 */
[----:B------:R-:W-:Y:S06]  /*2410*/  BAR.SYNC.DEFER_BLOCKING 0x0 ;  /* 0x0000000000007b1d */ /* 0x000fec0000010000 */
.L_x_6:
[----:B------:R-:W1:Y:S01]  /*2420*/  LDC.64 R4, c[0x0][0x380] ;  /* 0x0000e000ff047b82 */ /* 0x000e620000000a00 */
[----:B------:R-:W-:Y:S01]  /*2430*/  IADD3 R0, PT, PT, R25, R0, RZ ;  /* 0x0000000019007210 */ /* 0x000fe20007ffe0ff */
[----:B------:R-:W-:Y:S05]  /*2440*/  WARPSYNC.ALL ;  /* 0x0000000000007948 */ /* 0x000fea0003800000 */
[----:B------:R-:W-:-:S04]  /*2450*/  IMAD R3, R3, R18, R0 ;  /* 0x0000001203037224 */ /* 0x000fc800078e0200 */
[----:B-1----:R-:W-:-:S05]  /*2460*/  IMAD.WIDE R4, R3, 0x4, R4 ;  /* 0x0000000403047825 */ /* 0x002fca00078e0204 */
[----:B------:R1:W-:Y:S01]  /*2470*/  STG.E desc[UR36][R4.64], R9 ;  /* 0x0000000904007986 */ /* 0x0003e2000c101924 */
[----:B------:R-:W-:Y:S01]  /*2480*/  IADD3 R26, PT, PT, R26, 0x1, RZ ;  /* 0x000000011a1a7810 */ /* 0x000fe20007ffe0ff */
[----:B------:R-:W-:Y:S03]  /*2490*/  BAR.SYNC.DEFER_BLOCKING 0x0 ;  /* 0x0000000000007b1d */ /* 0x000fe60000010000 */
[----:B------:R-:W-:-:S13]  /*24a0*/  ISETP.GE.AND P0, PT, R26, R27, PT ;  /* 0x0000001b1a00720c */ /* 0x000fda0003f06270 */
[----:B-1----:R-:W-:Y:S05]  /*24b0*/  @!P0 BRA `(.L_x_10) ;  /* 0xffffffe0006c8947 */ /* 0x002fea000383ffff */
[----:B------:R-:W1:Y:S01]  /*24c0*/  S2UR UR5, SR_CgaCtaId ;  /* 0x00000000000579c3 */ /* 0x000e620000008800 */
[----:B------:R-:W-:Y:S02]  /*24d0*/  UMOV UR4, 0x400 ;  /* 0x0000040000047882 */ /* 0x000fe40000000000 */
[----:B-1----:R-:W-:-:S09]  /*24e0*/  ULEA UR4, UR5, UR4, 0x18 ;  /* 0x0000000405047291 */ /* 0x002fd2000f8ec0ff */
[----:B------:R-:W1:Y:S03]  /*24f0*/  LDS R26, [UR4+0x4] ;  /* 0x00000404ff1a7984 */ /* 0x000e660008000800 */
.L_x_3:
[----:B------:R-:W1:Y:S02]  /*2500*/  LDCU UR4, c[0x0][0x3b4] ;  /* 0x00007680ff0477ac */ /* 0x000e640008000800 */
[----:B-1----:R-:W-:-:S13]  /*2510*/  ISETP.GE.AND P0, PT, R26, UR4, PT ;  /* 0x000000041a007c0c */ /* 0x002fda000bf06270 */
[----:B------:R-:W-:Y:S05]  /*2520*/  @P0 EXIT ;  /* 0x000000000000094d */ /* 0x000fea0003800000 */
[----:B------:R-:W-:Y:S05]  /*2530*/  BRA `(.L_x_11) ;  /* 0xffffffdc007c7947 */ /* 0x000fea000383ffff */
.L_x_12:
[----:B------:R-:W-:-:S00]  /*2540*/  BRA `(.L_x_12) ;  /* 0xfffffffc00fc7947 */ /* 0x000fc0000383ffff */
[----:B------:R-:W-:-:S00]  /*2550*/  NOP ;  /* 0x0000000000007918 */ /* 0x000fc00000000000 */
        /* <DEDUP_REMOVED lines=10> */
.L_x_13:


//--------------------- .nv.global.init           --------------------------
	.section	.nv.global.init,"aw",@progbits
.nv.global.init:
	.type		$str$1,@object
	.size		$str$1,($str - $str$1)
$str$1:
        /*0000*/ 	.byte	0x62, 0x6c, 0x6f, 0x63, 0x6b, 0x20, 0x25, 0x64, 0x20, 0x63, 0x6c, 0x61, 0x69, 0x6d, 0x20, 0x72
        /*0010*/ 	.byte	0x65, 0x61, 0x6c, 0x20, 0x62, 0x6c, 0x6f, 0x63, 0x6b, 0x20, 0x25, 0x64, 0x0a, 0x00
	.type		$str,@object
	.size		$str,($str$2 - $str)
$str:
        /*001e*/ 	.byte	0x77, 0x6f, 0x72, 0x6b, 0x65, 0x72, 0x20, 0x62, 0x6c, 0x6f, 0x63, 0x6b, 0x20, 0x25, 0x64, 0x20
        /*002e*/ 	.byte	0x63, 0x68, 0x6f, 0x73, 0x65, 0x20, 0x25, 0x64, 0x20, 0x73, 0x6d, 0x20, 0x73, 0x61, 0x76, 0x65
        /*003e*/ 	.byte	0x64, 0x0a, 0x00
	.type		$str$2,@object
	.size		$str$2,(.L_3 - $str$2)
$str$2:
        /*0041*/ 	.byte	0x77, 0x6f, 0x72, 0x6b, 0x65, 0x72, 0x20, 0x62, 0x6c, 0x6f, 0x63, 0x6b, 0x20, 0x25, 0x64, 0x20
        /*0051*/ 	.byte	0x73, 0x74, 0x61, 0x72, 0x74, 0x20, 0x64, 0x6f, 0x20, 0x72, 0x65, 0x61, 0x6c, 0x20, 0x62, 0x6c
        /*0061*/ 	.byte	0x6f, 0x63, 0x6b, 0x20, 0x78, 0x20, 0x25, 0x64, 0x20, 0x79, 0x20, 0x25, 0x64, 0x20, 0x7a, 0x20
        /*0071*/ 	.byte	0x25, 0x64, 0x0a, 0x00
.L_3:


//--------------------- .nv.shared.matrixMulProxy --------------------------
	.section	.nv.shared.matrixMulProxy,"aw",@nobits
	.sectionflags	@""
	.align	4
.nv.shared.matrixMulProxy:
	.zero		3080


//--------------------- .nv.shared.reserved.0     --------------------------
	.section	.nv.shared.reserved.0,"aw",@nobits
	.weak		__nv_reservedSMEM_offset_0_alias
	.size		__nv_reservedSMEM_offset_0_alias, 0, 64
	.other		__nv_reservedSMEM_offset_0_alias,@"STO_CUDA_RESERVED_SHARED STV_DEFAULT"
__nv_reservedSMEM_offset_0_alias:
	.zero		0
	.zero		64


//--------------------- .nv.global                --------------------------
	.section	.nv.global,"aw",@nobits
	.align	4
.nv.global:
	.type		finished,@object
	.size		finished,(.L_0 - finished)
finished:
	.zero		4
.L_0:


//--------------------- .nv.constant0.matrixMulProxy --------------------------
	.section	.nv.constant0.matrixMulProxy,"a",@progbits
	.sectionflags	@""
	.align	4
.nv.constant0.matrixMulProxy:
	.zero		952


//--------------------- SYMBOLS --------------------------

	.type		.nv.reservedSmem.offset0,@object
	.size		.nv.reservedSmem.offset0,0x4
	.type		.nv.reservedSmem.cap,@object
	.size		.nv.reservedSmem.cap,0x4
	.type		vprintf,@function
